	.headerflags	@"EF_CUDA_TEXMODE_UNIFIED EF_CUDA_64BIT_ADDRESS EF_CUDA_SM86 EF_CUDA_VIRTUAL_SM(EF_CUDA_SM86)"
	.elftype	@"ET_EXEC"


//--------------------- .nv.info                  --------------------------
	.section	.nv.info,"",@"SHT_CUDA_INFO"
	.align	4


	//----- nvinfo : EIATTR_REGCOUNT
	.align		4
        /*0000*/ 	.byte	0x04, 0x2f
        /*0002*/ 	.short	(.L_2 - .L_1)
	.align		4
.L_1:
        /*0004*/ 	.word	index@(triton__0d1d2d3d4de5de)
        /*0008*/ 	.word	0x0000002d


	//----- nvinfo : EIATTR_MAX_STACK_SIZE
	.align		4
.L_2:
        /*000c*/ 	.byte	0x04, 0x23
        /*000e*/ 	.short	(.L_4 - .L_3)
	.align		4
.L_3:
        /*0010*/ 	.word	index@(triton__0d1d2d3d4de5de)
        /*0014*/ 	.word	0x00000000


	//----- nvinfo : EIATTR_MIN_STACK_SIZE
	.align		4
.L_4:
        /*0018*/ 	.byte	0x04, 0x12
        /*001a*/ 	.short	(.L_6 - .L_5)
	.align		4
.L_5:
        /*001c*/ 	.word	index@(triton__0d1d2d3d4de5de)
        /*0020*/ 	.word	0x00000000


	//----- nvinfo : EIATTR_FRAME_SIZE
	.align		4
.L_6:
        /*0024*/ 	.byte	0x04, 0x11
        /*0026*/ 	.short	(.L_8 - .L_7)
	.align		4
.L_7:
        /*0028*/ 	.word	index@(triton__0d1d2d3d4de5de)
        /*002c*/ 	.word	0x00000000
.L_8:


//--------------------- .nv.info.triton__0d1d2d3d4de5de --------------------------
	.section	.nv.info.triton__0d1d2d3d4de5de,"",@"SHT_CUDA_INFO"
	.align	4


	//----- nvinfo : EIATTR_CUDA_API_VERSION
	.align		4
        /*0000*/ 	.byte	0x04, 0x37
        /*0002*/ 	.short	(.L_10 - .L_9)
.L_9:
        /*0004*/ 	.word	0x0000007b


	//----- nvinfo : EIATTR_SW2861232_WAR
	.align		4
.L_10:
        /*0008*/ 	.byte	0x01, 0x35
	.zero		2


	//----- nvinfo : EIATTR_PARAM_CBANK
	.align		4
        /*000c*/ 	.byte	0x04, 0x0a
        /*000e*/ 	.short	(.L_12 - .L_11)
	.align		4
.L_11:
        /*0010*/ 	.word	index@(.nv.constant0.triton__0d1d2d3d4de5de)
        /*0014*/ 	.short	0x0160
        /*0016*/ 	.short	0x0028


	//----- nvinfo : EIATTR_CBANK_PARAM_SIZE
	.align		4
.L_12:
        /*0018*/ 	.byte	0x03, 0x19
        /*001a*/ 	.short	0x0028


	//----- nvinfo : EIATTR_KPARAM_INFO
	.align		4
        /*001c*/ 	.byte	0x04, 0x17
        /*001e*/ 	.short	(.L_14 - .L_13)
.L_13:
        /*0020*/ 	.word	0x00000000
        /*0024*/ 	.short	0x0005
        /*0026*/ 	.short	0x0024
        /*0028*/ 	.byte	0x00, 0xf0, 0x11, 0x00


	//----- nvinfo : EIATTR_KPARAM_INFO
	.align		4
.L_14:
        /*002c*/ 	.byte	0x04, 0x17
        /*002e*/ 	.short	(.L_16 - .L_15)
.L_15:
        /*0030*/ 	.word	0x00000000
        /*0034*/ 	.short	0x0004
        /*0036*/ 	.short	0x0020
        /*0038*/ 	.byte	0x00, 0xf0, 0x11, 0x00


	//----- nvinfo : EIATTR_KPARAM_INFO
	.align		4
.L_16:
        /*003c*/ 	.byte	0x04, 0x17
        /*003e*/ 	.short	(.L_18 - .L_17)
.L_17:
        /*0040*/ 	.word	0x00000000
        /*0044*/ 	.short	0x0003
        /*0046*/ 	.short	0x0018
        /*0048*/ 	.byte	0x00, 0xf0, 0x21, 0x00


	//----- nvinfo : EIATTR_KPARAM_INFO
	.align		4
.L_18:
        /*004c*/ 	.byte	0x04, 0x17
        /*004e*/ 	.short	(.L_20 - .L_19)
.L_19:
        /*0050*/ 	.word	0x00000000
        /*0054*/ 	.short	0x0002
        /*0056*/ 	.short	0x0010
        /*0058*/ 	.byte	0x00, 0xf0, 0x21, 0x00


	//----- nvinfo : EIATTR_KPARAM_INFO
	.align		4
.L_20:
        /*005c*/ 	.byte	0x04, 0x17
        /*005e*/ 	.short	(.L_22 - .L_21)
.L_21:
        /*0060*/ 	.word	0x00000000
        /*0064*/ 	.short	0x0001
        /*0066*/ 	.short	0x0008
        /*0068*/ 	.byte	0x00, 0xf0, 0x21, 0x00


	//----- nvinfo : EIATTR_KPARAM_INFO
	.align		4
.L_22:
        /*006c*/ 	.byte	0x04, 0x17
        /*006e*/ 	.short	(.L_24 - .L_23)
.L_23:
        /*0070*/ 	.word	0x00000000
        /*0074*/ 	.short	0x0000
        /*0076*/ 	.short	0x0000
        /*0078*/ 	.byte	0x00, 0xf0, 0x21, 0x00


	//----- nvinfo : EIATTR_MAXREG_COUNT
	.align		4
.L_24:
        /*007c*/ 	.byte	0x03, 0x1b
        /*007e*/ 	.short	0x00ff


	//----- nvinfo : EIATTR_COOP_GROUP_MASK_REGIDS
	.align		4
        /*0080*/ 	.byte	0x04, 0x29
        /*0082*/ 	.short	(.L_26 - .L_25)


	//   ....[0]....
.L_25:
        /*0084*/ 	.word	0xffffffff


	//   ....[1]....
        /*0088*/ 	.word	0xffffffff


	//   ....[2]....
        /*008c*/ 	.word	0xffffffff


	//   ....[3]....
        /*0090*/ 	.word	0xffffffff


	//   ....[4]....
        /*0094*/ 	.word	0xffffffff


	//   ....[5]....
        /*0098*/ 	.word	0xffffffff


	//   ....[6]....
        /*009c*/ 	.word	0xffffffff


	//   ....[7]....
        /*00a0*/ 	.word	0xffffffff


	//   ....[8]....
        /*00a4*/ 	.word	0xffffffff


	//   ....[9]....
        /*00a8*/ 	.word	0xffffffff


	//   ....[10]....
        /*00ac*/ 	.word	0xffffffff


	//   ....[11]....
        /*00b0*/ 	.word	0xffffffff


	//   ....[12]....
        /*00b4*/ 	.word	0xffffffff


	//   ....[13]....
        /*00b8*/ 	.word	0xffffffff


	//   ....[14]....
        /*00bc*/ 	.word	0xffffffff


	//   ....[15]....
        /*00c0*/ 	.word	0xffffffff


	//----- nvinfo : EIATTR_COOP_GROUP_INSTR_OFFSETS
	.align		4
.L_26:
        /*00c4*/ 	.byte	0x04, 0x28
        /*00c6*/ 	.short	(.L_28 - .L_27)


	//   ....[0]....
.L_27:
        /*00c8*/ 	.word	0x00001460


	//   ....[1]....
        /*00cc*/ 	.word	0x000014a0


	//   ....[2]....
        /*00d0*/ 	.word	0x000014e0


	//   ....[3]....
        /*00d4*/ 	.word	0x00001520


	//   ....[4]....
        /*00d8*/ 	.word	0x00001570


	//   ....[5]....
        /*00dc*/ 	.word	0x000015f0


	//   ....[6]....
        /*00e0*/ 	.word	0x00001650


	//   ....[7]....
        /*00e4*/ 	.word	0x000016a0


	//   ....[8]....
        /*00e8*/ 	.word	0x00002a40


	//   ....[9]....
        /*00ec*/ 	.word	0x00002a90


	//   ....[10]....
        /*00f0*/ 	.word	0x00002ab0


	//   ....[11]....
        /*00f4*/ 	.word	0x00002ad0


	//   ....[12]....
        /*00f8*/ 	.word	0x00002af0


	//   ....[13]....
        /*00fc*/ 	.word	0x00002b40


	//   ....[14]....
        /*0100*/ 	.word	0x00002b60


	//   ....[15]....
        /*0104*/ 	.word	0x00002b80


	//----- nvinfo : EIATTR_EXIT_INSTR_OFFSETS
	.align		4
.L_28:
        /*0108*/ 	.byte	0x04, 0x1c
        /*010a*/ 	.short	(.L_30 - .L_29)


	//   ....[0]....
.L_29:
        /*010c*/ 	.word	0x00004170


	//----- nvinfo : EIATTR_MAX_THREADS
	.align		4
.L_30:
        /*0110*/ 	.byte	0x04, 0x05
        /*0112*/ 	.short	(.L_32 - .L_31)
.L_31:
        /*0114*/ 	.word	0x00000100
        /*0118*/ 	.word	0x00000001
        /*011c*/ 	.word	0x00000001


	//----- nvinfo : EIATTR_CRS_STACK_SIZE
	.align		4
.L_32:
        /*0120*/ 	.byte	0x04, 0x1e
        /*0122*/ 	.short	(.L_34 - .L_33)
.L_33:
        /*0124*/ 	.word	0x00000000
.L_34:


//--------------------- .nv.rel.action            --------------------------
	.section	.nv.rel.action,"",@"SHT_CUDA_RELOCINFO"
	.align	8
	.sectionentsize	8
        /*0000*/ 	.byte	0x73, 0x00, 0x00, 0x00, 0x00, 0x00, 0x00, 0x00, 0x00, 0x00, 0x00, 0x11, 0x25, 0x00, 0x05, 0x36


//--------------------- .nv.constant0.triton__0d1d2d3d4de5de --------------------------
	.section	.nv.constant0.triton__0d1d2d3d4de5de,"a",@progbits
	.align	4
.nv.constant0.triton__0d1d2d3d4de5de:
	.zero		392


//--------------------- .text.triton__0d1d2d3d4de5de --------------------------
	.section	.text.triton__0d1d2d3d4de5de,"ax",@progbits
	.sectionflags	@"SHF_BARRIERS=1"
	.sectioninfo	@"SHI_REGISTERS=45"
	.align	128
        .global         triton__0d1d2d3d4de5de
        .type           triton__0d1d2d3d4de5de,@function
        .size           triton__0d1d2d3d4de5de,(.L_x_78 - triton__0d1d2d3d4de5de)
        .other          triton__0d1d2d3d4de5de,@"STO_CUDA_ENTRY STV_DEFAULT"
triton__0d1d2d3d4de5de:
.text.triton__0d1d2d3d4de5de:
[----:B------:R-:W-:-:S02]  /*0000*/  MOV R1, c[0x0][0x28] ;  /* 0x00000a0000017a02 */ /* 0x000fc40000000f00 */
[----:B------:R-:W0:Y:S01]  /*0010*/  S2R R13, SR_CTAID.X ;  /* 0x00000000000d7919 */ /* 0x000e220000002500 */
[----:B------:R-:W-:Y:S01]  /*0020*/  MOV R14, 0xff800000 ;  /* 0xff800000000e7802 */ /* 0x000fe20000000f00 */
[----:B------:R-:W-:Y:S01]  /*0030*/  ULDC.64 UR4, c[0x0][0x118] ;  /* 0x0000460000047ab9 */ /* 0x000fe20000000a00 */
[----:B------:R-:W-:Y:S01]  /*0040*/  MOV R16, 0xff800000 ;  /* 0xff80000000107802 */ /* 0x000fe20000000f00 */
[----:B------:R-:W1:Y:S01]  /*0050*/  S2R R3, SR_TID.X ;  /* 0x0000000000037919 */ /* 0x000e620000002100 */
[----:B------:R-:W-:Y:S02]  /*0060*/  MOV R15, RZ ;  /* 0x000000ff000f7202 */ /* 0x000fe40000000f00 */
[----:B------:R-:W-:Y:S02]  /*0070*/  MOV R24, 0xff800000 ;  /* 0xff80000000187802 */ /* 0x000fe40000000f00 */
[----:B------:R-:W-:Y:S02]  /*0080*/  MOV R17, 0xff800000 ;  /* 0xff80000000117802 */ /* 0x000fe40000000f00 */
[----:B------:R-:W-:-:S02]  /*0090*/  MOV R18, 0xff800000 ;  /* 0xff80000000127802 */ /* 0x000fc40000000f00 */
[----:B------:R-:W-:Y:S02]  /*00a0*/  MOV R19, 0xff800000 ;  /* 0xff80000000137802 */ /* 0x000fe40000000f00 */
[----:B------:R-:W-:Y:S02]  /*00b0*/  MOV R23, 0xff800000 ;  /* 0xff80000000177802 */ /* 0x000fe40000000f00 */
[----:B------:R-:W-:Y:S02]  /*00c0*/  MOV R12, 0xff800000 ;  /* 0xff800000000c7802 */ /* 0x000fe40000000f00 */
[----:B0-----:R-:W-:-:S04]  /*00d0*/  SHF.R.S32.HI R0, RZ, 0x1f, R13 ;  /* 0x0000001fff007819 */ /* 0x001fc8000001140d */
[-C--:B------:R-:W-:Y:S02]  /*00e0*/  LEA.HI R2, R0, R13.reuse, RZ, 0xd ;  /* 0x0000000d00027211 */ /* 0x080fe400078f68ff */
[----:B-1----:R-:W-:Y:S02]  /*00f0*/  LOP3.LUT R0, R3, 0xff, RZ, 0xc0, !PT ;  /* 0x000000ff03007812 */ /* 0x002fe400078ec0ff */
[----:B------:R-:W-:Y:S02]  /*0100*/  LOP3.LUT R2, R2, 0xffffe000, RZ, 0xc0, !PT ;  /* 0xffffe00002027812 */ /* 0x000fe400078ec0ff */
[----:B------:R-:W-:Y:S02]  /*0110*/  SHF.L.U32 R0, R0, 0x3, RZ ;  /* 0x0000000300007819 */ /* 0x000fe400000006ff */
[----:B------:R-:W-:-:S04]  /*0120*/  IADD3 R3, -R2, R13, RZ ;  /* 0x0000000d02037210 */ /* 0x000fc80007ffe1ff */
[C-C-:B------:R-:W-:Y:S02]  /*0130*/  IADD3 R22, -R3.reuse, 0x7, R0.reuse ;  /* 0x0000000703167810 */ /* 0x140fe40007ffe100 */
[C-C-:B------:R-:W-:Y:S02]  /*0140*/  IADD3 R21, -R3.reuse, 0x6, R0.reuse ;  /* 0x0000000603157810 */ /* 0x140fe40007ffe100 */
[C-C-:B------:R-:W-:Y:S02]  /*0150*/  IADD3 R20, -R3.reuse, 0x5, R0.reuse ;  /* 0x0000000503147810 */ /* 0x140fe40007ffe100 */
[C-C-:B------:R-:W-:Y:S02]  /*0160*/  IADD3 R7, -R3.reuse, 0x4, R0.reuse ;  /* 0x0000000403077810 */ /* 0x140fe40007ffe100 */
[C-C-:B------:R-:W-:Y:S02]  /*0170*/  IADD3 R6, R3.reuse, -0x1, -R0.reuse ;  /* 0xffffffff03067810 */ /* 0x140fe40007ffe800 */
[----:B------:R-:W-:-:S02]  /*0180*/  IADD3 R5, R3, -0x2, -R0 ;  /* 0xfffffffe03057810 */ /* 0x000fc40007ffe800 */
[----:B------:R-:W-:Y:S02]  /*0190*/  IADD3 R4, R3, -0x3, -R0 ;  /* 0xfffffffd03047810 */ /* 0x000fe40007ffe800 */
[----:B------:R-:W-:Y:S02]  /*01a0*/  LEA R3, R13, R0, 0xd ;  /* 0x000000000d037211 */ /* 0x000fe400078e68ff */
[----:B------:R-:W-:-:S02]  /*01b0*/  IADD3 R2, R22, -0x7, RZ ;  /* 0xfffffff916027810 */ /* 0x000fc40007ffe0ff */
.L_x_25:
[----:B------:R-:W-:Y:S02]  /*01c0*/  IADD3 R8, R3, R15, RZ ;  /* 0x0000000f03087210 */ /* 0x000fe40007ffe0ff */
[----:B------:R-:W-:-:S05]  /*01d0*/  MOV R9, 0x2 ;  /* 0x0000000200097802 */ /* 0x000fca0000000f00 */
[----:B------:R-:W-:-:S06]  /*01e0*/  IMAD.WIDE R8, R8, R9, c[0x0][0x160] ;  /* 0x0000580008087625 */ /* 0x000fcc00078e0209 */
[----:B------:R-:W2:Y:S01]  /*01f0*/  LDG.E.EL.128 R8, [R8.64] ;  /* 0x0000000408087981 */ /* 0x000ea2000c2e1d00 */
[----:B------:R-:W-:Y:S01]  /*0200*/  BSSY B0, `(.L_x_0) ;  /* 0x0000018000007945 */ /* 0x000fe20003800000 */
[----:B--2---:R-:W-:-:S05]  /*0210*/  SHF.L.U32 R0, R8, 0x10, RZ ;  /* 0x0000001008007819 */ /* 0x004fca00000006ff */
[----:B------:R-:W-:-:S04]  /*0220*/  FMUL R0, R0, 0.0625 ;  /* 0x3d80000000007820 */ /* 0x000fc80000400000 */
[----:B------:R-:W-:-:S04]  /*0230*/  FMUL R25, R0, 0.019999999552965164185 ;  /* 0x3ca3d70a00197820 */ /* 0x000fc80000400000 */
[----:B------:R-:W-:-:S05]  /*0240*/  FADD.FTZ R28, |R25|, -RZ ;  /* 0x800000ff191c7221 */ /* 0x000fca0000010200 */
[----:B------:R-:W-:-:S13]  /*0250*/  FSETP.GE.AND P0, PT, R28, 0.60000002384185791016, PT ;  /* 0x3f19999a1c00780b */ /* 0x000fda0003f06000 */
[----:B------:R-:W-:Y:S05]  /*0260*/  @!P0 BRA `(.L_x_1) ;  /* 0x000000a000008947 */ /* 0x000fea0003800000 */
[C---:B------:R-:W-:Y:S01]  /*0270*/  FMUL R0, R28.reuse, 2.8853900432586669922 ;  /* 0x4038aa3b1c007820 */ /* 0x040fe20000400000 */
[----:B------:R-:W-:Y:S02]  /*0280*/  MOV R27, 0x3f800000 ;  /* 0x3f800000001b7802 */ /* 0x000fe40000000f00 */
[----:B------:R-:W-:-:S03]  /*0290*/  FSETP.GE.AND P0, PT, R28, 9.010913848876953125, PT ;  /* 0x41102cb41c00780b */ /* 0x000fc60003f06000 */
[----:B------:R-:W0:Y:S02]  /*02a0*/  MUFU.EX2 R0, R0 ;  /* 0x0000000000007308 */ /* 0x000e240000000800 */
[----:B0-----:R-:W-:-:S06]  /*02b0*/  FADD R26, R0, 1 ;  /* 0x3f800000001a7421 */ /* 0x001fcc0000000000 */
[----:B------:R-:W0:Y:S02]  /*02c0*/  MUFU.RCP R26, R26 ;  /* 0x0000001a001a7308 */ /* 0x000e240000001000 */
[----:B0-----:R-:W-:-:S05]  /*02d0*/  FFMA.FTZ R27, R26, -2, R27 ;  /* 0xc00000001a1b7823 */ /* 0x001fca000001001b */
[----:B------:R-:W-:-:S04]  /*02e0*/  FSEL R28, R27, 1, !P0 ;  /* 0x3f8000001b1c7808 */ /* 0x000fc80004000000 */
[----:B------:R-:W-:Y:S01]  /*02f0*/  LOP3.LUT R25, R28, 0x80000000, R25, 0xf8, !PT ;  /* 0x800000001c197812 */ /* 0x000fe200078ef819 */
[----:B------:R-:W-:Y:S05]  /*0300*/  BRA `(.L_x_2) ;  /* 0x0000007000007947 */ /* 0x000fea0003800000 */
.L_x_1:
[----:B------:R-:W-:Y:S01]  /*0310*/  MOV R0, 0x3c80f082 ;  /* 0x3c80f08200007802 */ /* 0x000fe20000000f00 */
[----:B------:R-:W-:-:S04]  /*0320*/  FMUL R27, R25, R25 ;  /* 0x00000019191b7220 */ /* 0x000fc80000400000 */
[----:B------:R-:W-:-:S04]  /*0330*/  FFMA.FTZ R0, R27, R0, -0.052303962409496307373 ;  /* 0xbd563cae1b007423 */ /* 0x000fc80000010000 */
[----:B------:R-:W-:-:S04]  /*0340*/  FFMA.FTZ R0, R27, R0, 0.1331529766321182251 ;  /* 0x3e0859411b007423 */ /* 0x000fc80000010000 */
[----:B------:R-:W-:-:S04]  /*0350*/  FFMA.FTZ R0, R27, R0, -0.33332768082618713379 ;  /* 0xbeaaa9ed1b007423 */ /* 0x000fc80000010000 */
[----:B------:R-:W-:-:S04]  /*0360*/  FFMA.FTZ R0, R27, R0, RZ ;  /* 0x000000001b007223 */ /* 0x000fc800000100ff */
[----:B------:R-:W-:-:S02]  /*0370*/  FFMA.FTZ R25, R25, R0, R25 ;  /* 0x0000000019197223 */ /* 0x000fc40000010019 */
.L_x_2:
[----:B------:R-:W-:Y:S05]  /*0380*/  BSYNC B0 ;  /* 0x0000000000007941 */ /* 0x000fea0003800000 */
.L_x_0:
[----:B------:R-:W-:Y:S01]  /*0390*/  PRMT R8, R8, 0x7632, R8 ;  /* 0x0000763208087816 */ /* 0x000fe20000000008 */
[----:B------:R-:W-:Y:S03]  /*03a0*/  BSSY B0, `(.L_x_3) ;  /* 0x0000018000007945 */ /* 0x000fe60003800000 */
[----:B------:R-:W-:-:S05]  /*03b0*/  SHF.L.U32 R8, R8, 0x10, RZ ;  /* 0x0000001008087819 */ /* 0x000fca00000006ff */
        /* <DEDUP_REMOVED lines=15> */
.L_x_4:
[----:B------:R-:W-:Y:S01]  /*04b0*/  MOV R0, 0x3c80f082 ;  /* 0x3c80f08200007802 */ /* 0x000fe20000000f00 */
[----:B------:R-:W-:-:S04]  /*04c0*/  FMUL R27, R29, R29 ;  /* 0x0000001d1d1b7220 */ /* 0x000fc80000400000 */
[----:B------:R-:W-:-:S04]  /*04d0*/  FFMA.FTZ R0, R27, R0, -0.052303962409496307373 ;  /* 0xbd563cae1b007423 */ /* 0x000fc80000010000 */
[----:B------:R-:W-:-:S04]  /*04e0*/  FFMA.FTZ R0, R27, R0, 0.1331529766321182251 ;  /* 0x3e0859411b007423 */ /* 0x000fc80000010000 */
[----:B------:R-:W-:-:S04]  /*04f0*/  FFMA.FTZ R0, R27, R0, -0.33332768082618713379 ;  /* 0xbeaaa9ed1b007423 */ /* 0x000fc80000010000 */
[----:B------:R-:W-:-:S04]  /*0500*/  FFMA.FTZ R0, R27, R0, RZ ;  /* 0x000000001b007223 */ /* 0x000fc800000100ff */
[----:B------:R-:W-:-:S02]  /*0510*/  FFMA.FTZ R26, R29, R0, R29 ;  /* 0x000000001d1a7223 */ /* 0x000fc4000001001d */
.L_x_5:
[----:B------:R-:W-:Y:S05]  /*0520*/  BSYNC B0 ;  /* 0x0000000000007941 */ /* 0x000fea0003800000 */
.L_x_3:
[----:B------:R-:W-:Y:S01]  /*0530*/  SHF.L.U32 R0, R9, 0x10, RZ ;  /* 0x0000001009007819 */ /* 0x000fe200000006ff */
[----:B------:R-:W-:Y:S04]  /*0540*/  BSSY B0, `(.L_x_6) ;  /* 0x0000017000007945 */ /* 0x000fe80003800000 */
        /* <DEDUP_REMOVED lines=15> */
.L_x_7:
[----:B------:R-:W-:Y:S01]  /*0640*/  MOV R0, 0x3c80f082 ;  /* 0x3c80f08200007802 */ /* 0x000fe20000000f00 */
[----:B------:R-:W-:-:S04]  /*0650*/  FMUL R27, R28, R28 ;  /* 0x0000001c1c1b7220 */ /* 0x000fc80000400000 */
[----:B------:R-:W-:-:S04]  /*0660*/  FFMA.FTZ R0, R27, R0, -0.052303962409496307373 ;  /* 0xbd563cae1b007423 */ /* 0x000fc80000010000 */
[----:B------:R-:W-:-:S04]  /*0670*/  FFMA.FTZ R0, R27, R0, 0.1331529766321182251 ;  /* 0x3e0859411b007423 */ /* 0x000fc80000010000 */
[----:B------:R-:W-:-:S04]  /*0680*/  FFMA.FTZ R0, R27, R0, -0.33332768082618713379 ;  /* 0xbeaaa9ed1b007423 */ /* 0x000fc80000010000 */
[----:B------:R-:W-:-:S04]  /*0690*/  FFMA.FTZ R0, R27, R0, RZ ;  /* 0x000000001b007223 */ /* 0x000fc800000100ff */
[----:B------:R-:W-:-:S02]  /*06a0*/  FFMA.FTZ R27, R28, R0, R28 ;  /* 0x000000001c1b7223 */ /* 0x000fc4000001001c */
.L_x_8:
[----:B------:R-:W-:Y:S05]  /*06b0*/  BSYNC B0 ;  /* 0x0000000000007941 */ /* 0x000fea0003800000 */
.L_x_6:
        /* <DEDUP_REMOVED lines=18> */
.L_x_10:
[----:B------:R-:W-:Y:S01]  /*07e0*/  MOV R0, 0x3c80f082 ;  /* 0x3c80f08200007802 */ /* 0x000fe20000000f00 */
[----:B------:R-:W-:-:S04]  /*07f0*/  FMUL R9, R28, R28 ;  /* 0x0000001c1c097220 */ /* 0x000fc80000400000 */
[----:B------:R-:W-:-:S04]  /*0800*/  FFMA.FTZ R0, R9, R0, -0.052303962409496307373 ;  /* 0xbd563cae09007423 */ /* 0x000fc80000010000 */
[----:B------:R-:W-:-:S04]  /*0810*/  FFMA.FTZ R0, R9, R0, 0.1331529766321182251 ;  /* 0x3e08594109007423 */ /* 0x000fc80000010000 */
[----:B------:R-:W-:-:S04]  /*0820*/  FFMA.FTZ R0, R9, R0, -0.33332768082618713379 ;  /* 0xbeaaa9ed09007423 */ /* 0x000fc80000010000 */
[----:B------:R-:W-:-:S04]  /*0830*/  FFMA.FTZ R0, R9, R0, RZ ;  /* 0x0000000009007223 */ /* 0x000fc800000100ff */
[----:B------:R-:W-:-:S02]  /*0840*/  FFMA.FTZ R28, R28, R0, R28 ;  /* 0x000000001c1c7223 */ /* 0x000fc4000001001c */
.L_x_11:
[----:B------:R-:W-:Y:S05]  /*0850*/  BSYNC B0 ;  /* 0x0000000000007941 */ /* 0x000fea0003800000 */
.L_x_9:
        /* <DEDUP_REMOVED lines=17> */
.L_x_13:
[----:B------:R-:W-:Y:S01]  /*0970*/  MOV R0, 0x3c80f082 ;  /* 0x3c80f08200007802 */ /* 0x000fe20000000f00 */
[----:B------:R-:W-:-:S04]  /*0980*/  FMUL R9, R29, R29 ;  /* 0x0000001d1d097220 */ /* 0x000fc80000400000 */
[----:B------:R-:W-:-:S04]  /*0990*/  FFMA.FTZ R0, R9, R0, -0.052303962409496307373 ;  /* 0xbd563cae09007423 */ /* 0x000fc80000010000 */
[----:B------:R-:W-:-:S04]  /*09a0*/  FFMA.FTZ R0, R9, R0, 0.1331529766321182251 ;  /* 0x3e08594109007423 */ /* 0x000fc80000010000 */
[----:B------:R-:W-:-:S04]  /*09b0*/  FFMA.FTZ R0, R9, R0, -0.33332768082618713379 ;  /* 0xbeaaa9ed09007423 */ /* 0x000fc80000010000 */
[----:B------:R-:W-:-:S04]  /*09c0*/  FFMA.FTZ R0, R9, R0, RZ ;  /* 0x0000000009007223 */ /* 0x000fc800000100ff */
[----:B------:R-:W-:-:S02]  /*09d0*/  FFMA.FTZ R8, R29, R0, R29 ;  /* 0x000000001d087223 */ /* 0x000fc4000001001d */
.L_x_14:
[----:B------:R-:W-:Y:S05]  /*09e0*/  BSYNC B0 ;  /* 0x0000000000007941 */ /* 0x000fea0003800000 */
.L_x_12:
        /* <DEDUP_REMOVED lines=18> */
.L_x_16:
[----:B------:R-:W-:Y:S01]  /*0b10*/  MOV R0, 0x3c80f082 ;  /* 0x3c80f08200007802 */ /* 0x000fe20000000f00 */
[----:B------:R-:W-:-:S04]  /*0b20*/  FMUL R9, R29, R29 ;  /* 0x0000001d1d097220 */ /* 0x000fc80000400000 */
[----:B------:R-:W-:-:S04]  /*0b30*/  FFMA.FTZ R0, R9, R0, -0.052303962409496307373 ;  /* 0xbd563cae09007423 */ /* 0x000fc80000010000 */
[----:B------:R-:W-:-:S04]  /*0b40*/  FFMA.FTZ R0, R9, R0, 0.1331529766321182251 ;  /* 0x3e08594109007423 */ /* 0x000fc80000010000 */
[----:B------:R-:W-:-:S04]  /*0b50*/  FFMA.FTZ R0, R9, R0, -0.33332768082618713379 ;  /* 0xbeaaa9ed09007423 */ /* 0x000fc80000010000 */
[----:B------:R-:W-:-:S04]  /*0b60*/  FFMA.FTZ R0, R9, R0, RZ ;  /* 0x0000000009007223 */ /* 0x000fc800000100ff */
[----:B------:R-:W-:-:S02]  /*0b70*/  FFMA.FTZ R9, R29, R0, R29 ;  /* 0x000000001d097223 */ /* 0x000fc4000001001d */
.L_x_17:
[----:B------:R-:W-:Y:S05]  /*0b80*/  BSYNC B0 ;  /* 0x0000000000007941 */ /* 0x000fea0003800000 */
.L_x_15:
        /* <DEDUP_REMOVED lines=17> */
.L_x_19:
[----:B------:R-:W-:Y:S01]  /*0ca0*/  MOV R0, 0x3c80f082 ;  /* 0x3c80f08200007802 */ /* 0x000fe20000000f00 */
[----:B------:R-:W-:-:S04]  /*0cb0*/  FMUL R29, R31, R31 ;  /* 0x0000001f1f1d7220 */ /* 0x000fc80000400000 */
[----:B------:R-:W-:-:S04]  /*0cc0*/  FFMA.FTZ R0, R29, R0, -0.052303962409496307373 ;  /* 0xbd563cae1d007423 */ /* 0x000fc80000010000 */
[----:B------:R-:W-:-:S04]  /*0cd0*/  FFMA.FTZ R0, R29, R0, 0.1331529766321182251 ;  /* 0x3e0859411d007423 */ /* 0x000fc80000010000 */
[----:B------:R-:W-:-:S04]  /*0ce0*/  FFMA.FTZ R0, R29, R0, -0.33332768082618713379 ;  /* 0xbeaaa9ed1d007423 */ /* 0x000fc80000010000 */
[----:B------:R-:W-:-:S04]  /*0cf0*/  FFMA.FTZ R0, R29, R0, RZ ;  /* 0x000000001d007223 */ /* 0x000fc800000100ff */
[----:B------:R-:W-:-:S02]  /*0d00*/  FFMA.FTZ R10, R31, R0, R31 ;  /* 0x000000001f0a7223 */ /* 0x000fc4000001001f */
.L_x_20:
[----:B------:R-:W-:Y:S05]  /*0d10*/  BSYNC B0 ;  /* 0x0000000000007941 */ /* 0x000fea0003800000 */
.L_x_18:
        /* <DEDUP_REMOVED lines=18> */
.L_x_22:
[----:B------:R-:W-:Y:S01]  /*0e40*/  MOV R0, 0x3c80f082 ;  /* 0x3c80f08200007802 */ /* 0x000fe20000000f00 */
[----:B------:R-:W-:-:S04]  /*0e50*/  FMUL R11, R31, R31 ;  /* 0x0000001f1f0b7220 */ /* 0x000fc80000400000 */
[----:B------:R-:W-:-:S04]  /*0e60*/  FFMA.FTZ R0, R11, R0, -0.052303962409496307373 ;  /* 0xbd563cae0b007423 */ /* 0x000fc80000010000 */
[----:B------:R-:W-:-:S04]  /*0e70*/  FFMA.FTZ R0, R11, R0, 0.1331529766321182251 ;  /* 0x3e0859410b007423 */ /* 0x000fc80000010000 */
[----:B------:R-:W-:-:S04]  /*0e80*/  FFMA.FTZ R0, R11, R0, -0.33332768082618713379 ;  /* 0xbeaaa9ed0b007423 */ /* 0x000fc80000010000 */
[----:B------:R-:W-:-:S04]  /*0e90*/  FFMA.FTZ R0, R11, R0, RZ ;  /* 0x000000000b007223 */ /* 0x000fc800000100ff */
[----:B------:R-:W-:-:S02]  /*0ea0*/  FFMA.FTZ R0, R0, R31, R31 ;  /* 0x0000001f00007223 */ /* 0x000fc4000001001f */
.L_x_23:
[----:B------:R-:W-:Y:S05]  /*0eb0*/  BSYNC B0 ;  /* 0x0000000000007941 */ /* 0x000fea0003800000 */
.L_x_21:
[----:B------:R-:W-:Y:S02]  /*0ec0*/  IADD3 R11, R2, R15, RZ ;  /* 0x0000000f020b7210 */ /* 0x000fe40007ffe0ff */
[----:B------:R-:W-:Y:S02]  /*0ed0*/  ISETP.GT.AND P2, PT, R15, R6, PT ;  /* 0x000000060f00720c */ /* 0x000fe40003f44270 */
[----:B------:R-:W-:Y:S02]  /*0ee0*/  ISETP.GT.AND P0, PT, R11, RZ, PT ;  /* 0x000000ff0b00720c */ /* 0x000fe40003f04270 */
[----:B------:R-:W-:Y:S02]  /*0ef0*/  IADD3 R30, -R22, RZ, RZ ;  /* 0x000000ff161e7210 */ /* 0x000fe40007ffe1ff */
[----:B------:R-:W-:Y:S02]  /*0f00*/  FSEL R11, RZ, -3.38953138925153547590e+38, !P2 ;  /* 0xff7f0000ff0b7808 */ /* 0x000fe40005000000 */
[----:B------:R-:W-:-:S02]  /*0f10*/  ISETP.GT.AND P1, PT, R15, R5, PT ;  /* 0x000000050f00720c */ /* 0x000fc40003f24270 */
[----:B------:R-:W-:Y:S01]  /*0f20*/  FSETP.NAN.AND P5, PT, R24, R24, PT ;  /* 0x000000181800720b */ /* 0x000fe20003fa8000 */
[----:B------:R-:W-:Y:S01]  /*0f30*/  FFMA R29, R26, 50, R11 ;  /* 0x424800001a1d7823 */ /* 0x000fe2000000000b */
[C---:B------:R-:W-:Y:S02]  /*0f40*/  ISETP.GT.AND P6, PT, R15.reuse, R30, PT ;  /* 0x0000001e0f00720c */ /* 0x040fe40003fc4270 */
[----:B------:R-:W-:Y:S02]  /*0f50*/  FSEL R30, RZ, -3.38953138925153547590e+38, !P1 ;  /* 0xff7f0000ff1e7808 */ /* 0x000fe40004800000 */
[----:B------:R-:W-:Y:S02]  /*0f60*/  ISETP.GT.AND P4, PT, R15, R4, PT ;  /* 0x000000040f00720c */ /* 0x000fe40003f84270 */
[----:B------:R-:W-:Y:S01]  /*0f70*/  FSETP.NAN.AND P3, PT, R14, R14, PT ;  /* 0x0000000e0e00720b */ /* 0x000fe20003f68000 */
[----:B------:R-:W-:Y:S01]  /*0f80*/  FFMA R27, R27, 50, R30 ;  /* 0x424800001b1b7823 */ /* 0x000fe2000000001e */
[----:B------:R-:W-:-:S02]  /*0f90*/  FSEL R11, RZ, -3.38953138925153547590e+38, !P4 ;  /* 0xff7f0000ff0b7808 */ /* 0x000fc40006000000 */
[----:B------:R-:W-:Y:S02]  /*0fa0*/  FSEL R26, RZ, -3.38953138925153547590e+38, !P0 ;  /* 0xff7f0000ff1a7808 */ /* 0x000fe40004000000 */
[----:B------:R-:W-:Y:S01]  /*0fb0*/  FSETP.GT.AND P4, PT, R24, R29, PT ;  /* 0x0000001d1800720b */ /* 0x000fe20003f84000 */
[----:B------:R-:W-:Y:S01]  /*0fc0*/  FFMA R11, R28, 50, R11 ;  /* 0x424800001c0b7823 */ /* 0x000fe2000000000b */
[----:B------:R-:W-:Y:S01]  /*0fd0*/  IADD3 R32, -R21, RZ, RZ ;  /* 0x000000ff15207210 */ /* 0x000fe20007ffe1ff */
[----:B------:R-:W-:Y:S01]  /*0fe0*/  FFMA R26, R25, 50, R26 ;  /* 0x42480000191a7823 */ /* 0x000fe2000000001a */
[----:B------:R-:W-:Y:S02]  /*0ff0*/  FSETP.NAN.AND P0, PT, R17, R17, PT ;  /* 0x000000111100720b */ /* 0x000fe40003f08000 */
[----:B------:R-:W-:Y:S02]  /*1000*/  @!P5 FSEL R24, R29, R24, !P4 ;  /* 0x000000181d18d208 */ /* 0x000fe40006000000 */
[----:B------:R-:W-:-:S02]  /*1010*/  ISETP.GT.AND P2, PT, R15, R32, PT ;  /* 0x000000200f00720c */ /* 0x000fc40003f44270 */
[----:B------:R-:W-:Y:S02]  /*1020*/  FSETP.GT.AND P4, PT, R14, R27, PT ;  /* 0x0000001b0e00720b */ /* 0x000fe40003f84000 */
[----:B------:R-:W-:Y:S02]  /*1030*/  FSEL R25, RZ, -3.38953138925153547590e+38, !P2 ;  /* 0xff7f0000ff197808 */ /* 0x000fe40005000000 */
[----:B------:R-:W-:Y:S02]  /*1040*/  @!P3 FSEL R14, R27, R14, !P4 ;  /* 0x0000000e1b0eb208 */ /* 0x000fe40006000000 */
[----:B------:R-:W-:Y:S01]  /*1050*/  FSETP.GT.AND P4, PT, R17, R26, PT ;  /* 0x0000001a1100720b */ /* 0x000fe20003f84000 */
[----:B------:R-:W-:Y:S01]  /*1060*/  FFMA R10, R10, 50, R25 ;  /* 0x424800000a0a7823 */ /* 0x000fe20000000019 */
[----:B------:R-:W-:Y:S02]  /*1070*/  FSETP.NAN.AND P2, PT, R16, R16, PT ;  /* 0x000000101000720b */ /* 0x000fe40003f48000 */
[----:B------:R-:W-:-:S02]  /*1080*/  @!P0 FSEL R17, R26, R17, !P4 ;  /* 0x000000111a118208 */ /* 0x000fc40006000000 */
[----:B------:R-:W-:Y:S02]  /*1090*/  FSETP.NAN.AND P0, PT, R19, R19, PT ;  /* 0x000000131300720b */ /* 0x000fe40003f08000 */
[----:B------:R-:W-:Y:S02]  /*10a0*/  FSETP.GT.AND P5, PT, R16, R11, PT ;  /* 0x0000000b1000720b */ /* 0x000fe40003fa4000 */
[----:B------:R-:W-:Y:S02]  /*10b0*/  IADD3 R34, -R20, RZ, RZ ;  /* 0x000000ff14227210 */ /* 0x000fe40007ffe1ff */
[----:B------:R-:W-:Y:S02]  /*10c0*/  IADD3 R30, -R7, RZ, RZ ;  /* 0x000000ff071e7210 */ /* 0x000fe40007ffe1ff */
[----:B------:R-:W-:Y:S02]  /*10d0*/  FSEL R31, RZ, -3.38953138925153547590e+38, !P6 ;  /* 0xff7f0000ff1f7808 */ /* 0x000fe40007000000 */
[----:B------:R-:W-:-:S02]  /*10e0*/  @!P2 FSEL R16, R11, R16, !P5 ;  /* 0x000000100b10a208 */ /* 0x000fc40006800000 */
[C---:B------:R-:W-:Y:S01]  /*10f0*/  ISETP.GT.AND P1, PT, R15.reuse, R34, PT ;  /* 0x000000220f00720c */ /* 0x040fe20003f24270 */
[----:B------:R-:W-:Y:S01]  /*1100*/  FFMA R31, R0, 50, R31 ;  /* 0x42480000001f7823 */ /* 0x000fe2000000001f */
[----:B------:R-:W-:Y:S02]  /*1110*/  ISETP.GT.AND P6, PT, R15, R30, PT ;  /* 0x0000001e0f00720c */ /* 0x000fe40003fc4270 */
[----:B------:R-:W-:Y:S02]  /*1120*/  FSETP.GT.AND P5, PT, R19, R10, PT ;  /* 0x0000000a1300720b */ /* 0x000fe40003fa4000 */
[----:B------:R-:W-:Y:S02]  /*1130*/  IADD3 R15, R15, 0x800, RZ ;  /* 0x000008000f0f7810 */ /* 0x000fe40007ffe0ff */
[----:B------:R-:W-:Y:S02]  /*1140*/  FSETP.NAN.AND P3, PT, R18, R18, PT ;  /* 0x000000121200720b */ /* 0x000fe40003f68000 */
[----:B------:R-:W-:-:S02]  /*1150*/  @!P0 FSEL R19, R10, R19, !P5 ;  /* 0x000000130a138208 */ /* 0x000fc40006800000 */
[----:B------:R-:W-:Y:S02]  /*1160*/  ISETP.GE.U32.AND P0, PT, R15, 0x2000, PT ;  /* 0x000020000f00780c */ /* 0x000fe40003f06070 */
[----:B------:R-:W-:Y:S02]  /*1170*/  FSEL R0, RZ, -3.38953138925153547590e+38, !P1 ;  /* 0xff7f0000ff007808 */ /* 0x000fe40004800000 */
[----:B------:R-:W-:Y:S02]  /*1180*/  FSEL R25, RZ, -3.38953138925153547590e+38, !P6 ;  /* 0xff7f0000ff197808 */ /* 0x000fe40007000000 */
[----:B------:R-:W-:Y:S01]  /*1190*/  FSETP.NAN.AND P4, PT, R23, R23, PT ;  /* 0x000000171700720b */ /* 0x000fe20003f88000 */
[----:B------:R-:W-:Y:S01]  /*11a0*/  FFMA R0, R9, 50, R0 ;  /* 0x4248000009007823 */ /* 0x000fe20000000000 */
[----:B------:R-:W-:Y:S01]  /*11b0*/  FSETP.NAN.AND P1, PT, R12, R12, PT ;  /* 0x0000000c0c00720b */ /* 0x000fe20003f28000 */
[----:B------:R-:W-:Y:S01]  /*11c0*/  FFMA R25, R8, 50, R25 ;  /* 0x4248000008197823 */ /* 0x000fe20000000019 */
[----:B------:R-:W-:-:S04]  /*11d0*/  FSETP.GT.AND P6, PT, R18, R31, PT ;  /* 0x0000001f1200720b */ /* 0x000fc80003fc4000 */
[----:B------:R-:W-:Y:S02]  /*11e0*/  @!P3 FSEL R18, R31, R18, !P6 ;  /* 0x000000121f12b208 */ /* 0x000fe40007000000 */
[----:B------:R-:W-:Y:S02]  /*11f0*/  FSETP.GT.AND P3, PT, R23, R0, PT ;  /* 0x000000001700720b */ /* 0x000fe40003f64000 */
[----:B------:R-:W-:Y:S02]  /*1200*/  FSETP.GT.AND P2, PT, R12, R25, PT ;  /* 0x000000190c00720b */ /* 0x000fe40003f44000 */
[----:B------:R-:W-:Y:S02]  /*1210*/  @!P4 FSEL R23, R0, R23, !P3 ;  /* 0x000000170017c208 */ /* 0x000fe40005800000 */
[----:B------:R-:W-:Y:S01]  /*1220*/  @!P1 FSEL R12, R25, R12, !P2 ;  /* 0x0000000c190c9208 */ /* 0x000fe20005000000 */
[----:B------:R-:W-:Y:S01]  /*1230*/  @P0 CALL.REL.NOINC `(.L_x_24) ;  /* 0x0000001000000944 */ /* 0x000fe20003c00000 */
[----:B------:R-:W-:Y:S05]  /*1240*/  BRA `(.L_x_25) ;  /* 0xffffef7000007947 */ /* 0x000fea000383ffff */
.L_x_24:
[C---:B------:R-:W-:Y:S02]  /*1250*/  FSETP.NAN.AND P1, PT, R17.reuse, R17, PT ;  /* 0x000000111100720b */ /* 0x040fe40003f28000 */
[----:B------:R-:W-:-:S02]  /*1260*/  FSETP.GT.AND P0, PT, R17, R24, PT ;  /* 0x000000181100720b */ /* 0x000fc40003f04000 */
[C---:B------:R-:W-:Y:S02]  /*1270*/  FSEL R24, R17.reuse, R24, P1 ;  /* 0x0000001811187208 */ /* 0x040fe40000800000 */
[----:B------:R-:W-:Y:S02]  /*1280*/  MOV R28, RZ ;  /* 0x000000ff001c7202 */ /* 0x000fe40000000f00 */
[----:B------:R-:W-:Y:S02]  /*1290*/  FSEL R17, R17, R24, P0 ;  /* 0x0000001811117208 */ /* 0x000fe40000000000 */
[----:B------:R-:W-:Y:S01]  /*12a0*/  CS2R R24, SRZ ;  /* 0x0000000000187805 */ /* 0x000fe2000001ff00 */
[----:B------:R-:W-:Y:S02]  /*12b0*/  MOV R26, RZ ;  /* 0x000000ff001a7202 */ /* 0x000fe40000000f00 */
[C---:B------:R-:W-:Y:S02]  /*12c0*/  FSETP.GT.AND P0, PT, R17.reuse, R14, PT ;  /* 0x0000000e1100720b */ /* 0x040fe40003f04000 */
[----:B------:R-:W-:-:S02]  /*12d0*/  FSETP.NAN.AND P1, PT, R17, R17, PT ;  /* 0x000000111100720b */ /* 0x000fc40003f28000 */
[----:B------:R-:W-:-:S09]  /*12e0*/  MOV R15, RZ ;  /* 0x000000ff000f7202 */ /* 0x000fd20000000f00 */
[----:B------:R-:W-:Y:S02]  /*12f0*/  @!P0 FSEL R17, R17, R14, P1 ;  /* 0x0000000e11118208 */ /* 0x000fe40000800000 */
[----:B------:R-:W0:Y:S02]  /*1300*/  S2R R14, SR_TID.X ;  /* 0x00000000000e7919 */ /* 0x000e240000002100 */
[C---:B------:R-:W-:Y:S02]  /*1310*/  FSETP.GT.AND P0, PT, R17.reuse, R16, PT ;  /* 0x000000101100720b */ /* 0x040fe40003f04000 */
[----:B------:R-:W-:-:S11]  /*1320*/  FSETP.NAN.AND P1, PT, R17, R17, PT ;  /* 0x000000111100720b */ /* 0x000fd60003f28000 */
[----:B------:R-:W-:-:S04]  /*1330*/  @!P0 FSEL R17, R17, R16, P1 ;  /* 0x0000001011118208 */ /* 0x000fc80000800000 */
[C---:B------:R-:W-:Y:S02]  /*1340*/  FSETP.GT.AND P0, PT, R17.reuse, R12, PT ;  /* 0x0000000c1100720b */ /* 0x040fe40003f04000 */
[----:B------:R-:W-:Y:S02]  /*1350*/  FSETP.NAN.AND P1, PT, R17, R17, PT ;  /* 0x000000111100720b */ /* 0x000fe40003f28000 */
[----:B0-----:R-:W-:-:S04]  /*1360*/  SHF.R.U32.HI R9, RZ, 0x5, R14 ;  /* 0x00000005ff097819 */ /* 0x001fc8000001160e */
[----:B------:R-:W-:-:S05]  /*1370*/  SHF.L.U32 R9, R9, 0x2, RZ ;  /* 0x0000000209097819 */ /* 0x000fca00000006ff */
[----:B------:R-:W-:-:S04]  /*1380*/  @!P0 FSEL R17, R17, R12, P1 ;  /* 0x0000000c11118208 */ /* 0x000fc80000800000 */
[C---:B------:R-:W-:Y:S02]  /*1390*/  FSETP.GT.AND P0, PT, R17.reuse, R23, PT ;  /* 0x000000171100720b */ /* 0x040fe40003f04000 */
[----:B------:R-:W-:-:S11]  /*13a0*/  FSETP.NAN.AND P1, PT, R17, R17, PT ;  /* 0x000000111100720b */ /* 0x000fd60003f28000 */
[----:B------:R-:W-:Y:S02]  /*13b0*/  @!P0 FSEL R17, R17, R23, P1 ;  /* 0x0000001711118208 */ /* 0x000fe40000800000 */
[----:B------:R-:W-:Y:S02]  /*13c0*/  MOV R23, RZ ;  /* 0x000000ff00177202 */ /* 0x000fe40000000f00 */
[C---:B------:R-:W-:Y:S02]  /*13d0*/  FSETP.GT.AND P0, PT, R17.reuse, R19, PT ;  /* 0x000000131100720b */ /* 0x040fe40003f04000 */
[----:B------:R-:W-:-:S11]  /*13e0*/  FSETP.NAN.AND P1, PT, R17, R17, PT ;  /* 0x000000111100720b */ /* 0x000fd60003f28000 */
[----:B------:R-:W-:Y:S02]  /*13f0*/  @!P0 FSEL R17, R17, R19, P1 ;  /* 0x0000001311118208 */ /* 0x000fe40000800000 */
[----:B------:R-:W-:Y:S02]  /*1400*/  MOV R19, RZ ;  /* 0x000000ff00137202 */ /* 0x000fe40000000f00 */
[C---:B------:R-:W-:Y:S02]  /*1410*/  FSETP.GT.AND P0, PT, R17.reuse, R18, PT ;  /* 0x000000121100720b */ /* 0x040fe40003f04000 */
[----:B------:R-:W-:-:S11]  /*1420*/  FSETP.NAN.AND P1, PT, R17, R17, PT ;  /* 0x000000111100720b */ /* 0x000fd60003f28000 */
[----:B------:R-:W-:Y:S02]  /*1430*/  @!P0 FSEL R17, R17, R18, P1 ;  /* 0x0000001211118208 */ /* 0x000fe40000800000 */
[----:B------:R-:W-:Y:S02]  /*1440*/  LOP3.LUT R18, R9, 0x1c, RZ, 0xe2, !PT ;  /* 0x0000001c09127812 */ /* 0x000fe400078ee2ff */
[C---:B------:R-:W-:Y:S01]  /*1450*/  FSETP.NAN.AND P1, PT, R17.reuse, R17, PT ;  /* 0x000000111100720b */ /* 0x040fe20003f28000 */
[----:B------:R-:W0:Y:S02]  /*1460*/  SHFL.BFLY PT, R0, R17, 0x10, 0x1f ;  /* 0x0e001f0011007f89 */ /* 0x000e2400000e0000 */
[----:B0-----:R-:W-:-:S10]  /*1470*/  FSETP.GT.AND P0, PT, R17, R0, PT ;  /* 0x000000001100720b */ /* 0x001fd40003f04000 */
[----:B------:R-:W-:-:S04]  /*1480*/  @!P1 FSEL R17, R17, R0, P0 ;  /* 0x0000000011119208 */ /* 0x000fc80000000000 */
[C---:B------:R-:W-:Y:S01]  /*1490*/  FSETP.NAN.AND P1, PT, R17.reuse, R17, PT ;  /* 0x000000111100720b */ /* 0x040fe20003f28000 */
[----:B------:R-:W0:Y:S02]  /*14a0*/  SHFL.BFLY PT, R0, R17, 0x8, 0x1f ;  /* 0x0d001f0011007f89 */ /* 0x000e2400000e0000 */
[----:B0-----:R-:W-:-:S13]  /*14b0*/  FSETP.GT.AND P0, PT, R17, R0, PT ;  /* 0x000000001100720b */ /* 0x001fda0003f04000 */
        /* <DEDUP_REMOVED lines=8> */
[----:B------:R-:W-:Y:S02]  /*1540*/  @!P0 FSEL R17, R17, R0, P1 ;  /* 0x0000000011118208 */ /* 0x000fe40000800000 */
[----:B------:R-:W-:Y:S02]  /*1550*/  LOP3.LUT P1, RZ, R14, 0x1f, RZ, 0xc0, !PT ;  /* 0x0000001f0eff7812 */ /* 0x000fe4000782c0ff */
[C---:B------:R-:W-:Y:S01]  /*1560*/  FSETP.NAN.AND P2, PT, R17.reuse, R17, PT ;  /* 0x000000111100720b */ /* 0x040fe20003f48000 */
[----:B------:R-:W0:Y:S02]  /*1570*/  SHFL.BFLY PT, R0, R17, 0x1, 0x1f ;  /* 0x0c201f0011007f89 */ /* 0x000e2400000e0000 */
[----:B0-----:R-:W-:-:S13]  /*1580*/  FSETP.GT.AND P0, PT, R17, R0, PT ;  /* 0x000000001100720b */ /* 0x001fda0003f04000 */
[----:B------:R-:W-:Y:S02]  /*1590*/  @!P0 FSEL R17, R17, R0, P2 ;  /* 0x0000000011118208 */ /* 0x000fe40001000000 */
[----:B------:R-:W-:-:S03]  /*15a0*/  ISETP.GE.AND P2, PT, R14, 0x8, PT ;  /* 0x000000080e00780c */ /* 0x000fc60003f46270 */
[----:B------:R-:W-:Y:S04]  /*15b0*/  @!P1 STS [R18], R17 ;  /* 0x0000001112009388 */ /* 0x000fe80000000800 */
[----:B------:R-:W-:Y:S06]  /*15c0*/  BAR.SYNC 0x0 ;  /* 0x0000000000007b1d */ /* 0x000fec0000000000 */
[----:B------:R-:W0:Y:S01]  /*15d0*/  @!P2 LDS R8, [R14.X4] ;  /* 0x000000000e08a984 */ /* 0x000e220000004800 */
[----:B------:R-:W-:-:S03]  /*15e0*/  CS2R R16, SRZ ;  /* 0x0000000000107805 */ /* 0x000fc6000001ff00 */
[----:B0-----:R-:W0:Y:S01]  /*15f0*/  SHFL.BFLY PT, R9, R8, 0x4, 0x1f ;  /* 0x0c801f0008097f89 */ /* 0x001e2200000e0000 */
[C---:B------:R-:W-:Y:S02]  /*1600*/  FSETP.NAN.AND P3, PT, R8.reuse, R8, PT ;  /* 0x000000080800720b */ /* 0x040fe40003f68000 */
[----:B0-----:R-:W-:-:S04]  /*1610*/  FSETP.GT.AND P0, PT, R8, R9, PT ;  /* 0x000000090800720b */ /* 0x001fc80003f04000 */
[----:B------:R-:W-:-:S04]  /*1620*/  FSEL R9, R8, R9, P0 ;  /* 0x0000000908097208 */ /* 0x000fc80000000000 */
[----:B------:R-:W-:-:S04]  /*1630*/  FSEL R9, R8, R9, P3 ;  /* 0x0000000908097208 */ /* 0x000fc80001800000 */
[C---:B------:R-:W-:Y:S01]  /*1640*/  FSETP.NAN.AND P3, PT, R9.reuse, R9, PT ;  /* 0x000000090900720b */ /* 0x040fe20003f68000 */
[----:B------:R-:W0:Y:S02]  /*1650*/  SHFL.BFLY PT, R0, R9, 0x2, 0x1f ;  /* 0x0c401f0009007f89 */ /* 0x000e2400000e0000 */
[----:B0-----:R-:W-:-:S13]  /*1660*/  FSETP.GT.AND P0, PT, R9, R0, PT ;  /* 0x000000000900720b */ /* 0x001fda0003f04000 */
[----:B------:R-:W-:Y:S02]  /*1670*/  @!P0 FSEL R9, R9, R0, P3 ;  /* 0x0000000009098208 */ /* 0x000fe40001800000 */
[C---:B------:R-:W-:Y:S02]  /*1680*/  LOP3.LUT P0, RZ, R14.reuse, 0x7, RZ, 0xc0, !PT ;  /* 0x000000070eff7812 */ /* 0x040fe4000780c0ff */
[C---:B------:R-:W-:Y:S01]  /*1690*/  FSETP.NAN.AND P4, PT, R9.reuse, R9, PT ;  /* 0x000000090900720b */ /* 0x040fe20003f88000 */
[----:B------:R-:W0:Y:S01]  /*16a0*/  SHFL.BFLY PT, R0, R9, 0x1, 0x1f ;  /* 0x0c201f0009007f89 */ /* 0x000e2200000e0000 */
[----:B------:R-:W-:Y:S02]  /*16b0*/  ISETP.LT.AND P0, PT, R14, 0x8, !P0 ;  /* 0x000000080e00780c */ /* 0x000fe40004701270 */
[----:B0-----:R-:W-:-:S13]  /*16c0*/  FSETP.GT.AND P3, PT, R9, R0, PT ;  /* 0x000000000900720b */ /* 0x001fda0003f64000 */
[----:B------:R-:W-:-:S05]  /*16d0*/  @!P3 FSEL R9, R9, R0, P4 ;  /* 0x000000000909b208 */ /* 0x000fca0002000000 */
[----:B------:R-:W-:Y:S04]  /*16e0*/  @P0 STS [R14.X4], R9 ;  /* 0x000000090e000388 */ /* 0x000fe80000004800 */
[----:B------:R-:W-:Y:S06]  /*16f0*/  BAR.SYNC 0x0 ;  /* 0x0000000000007b1d */ /* 0x000fec0000000000 */
[----:B------:R-:W0:Y:S02]  /*1700*/  LDS R0, [RZ] ;  /* 0x00000000ff007984 */ /* 0x000e240000000800 */
.L_x_51:
        /* <DEDUP_REMOVED lines=14> */
[----:B------:R-:W1:Y:S02]  /*17f0*/  MUFU.EX2 R27, R27 ;  /* 0x0000001b001b7308 */ /* 0x000e640000000800 */
[----:B-1----:R-:W-:-:S06]  /*1800*/  FADD R29, R27, 1 ;  /* 0x3f8000001b1d7421 */ /* 0x002fcc0000000000 */
[----:B------:R-:W1:Y:S02]  /*1810*/  MUFU.RCP R29, R29 ;  /* 0x0000001d001d7308 */ /* 0x000e640000001000 */
[----:B-1----:R-:W-:-:S05]  /*1820*/  FFMA.FTZ R12, R29, -2, R12 ;  /* 0xc00000001d0c7823 */ /* 0x002fca000001000c */
[----:B------:R-:W-:-:S04]  /*1830*/  FSEL R12, R12, 1, !P3 ;  /* 0x3f8000000c0c7808 */ /* 0x000fc80005800000 */
[----:B------:R-:W-:Y:S01]  /*1840*/  LOP3.LUT R12, R12, 0x80000000, R31, 0xf8, !PT ;  /* 0x800000000c0c7812 */ /* 0x000fe200078ef81f */
[----:B------:R-:W-:Y:S05]  /*1850*/  BRA `(.L_x_28) ;  /* 0x0000007000007947 */ /* 0x000fea0003800000 */
.L_x_27:
[----:B------:R-:W-:Y:S01]  /*1860*/  MOV R12, 0x3c80f082 ;  /* 0x3c80f082000c7802 */ /* 0x000fe20000000f00 */
[----:B------:R-:W-:-:S04]  /*1870*/  FMUL R27, R31, R31 ;  /* 0x0000001f1f1b7220 */ /* 0x000fc80000400000 */
[----:B------:R-:W-:-:S04]  /*1880*/  FFMA.FTZ R12, R27, R12, -0.052303962409496307373 ;  /* 0xbd563cae1b0c7423 */ /* 0x000fc8000001000c */
[----:B------:R-:W-:-:S04]  /*1890*/  FFMA.FTZ R12, R27, R12, 0.1331529766321182251 ;  /* 0x3e0859411b0c7423 */ /* 0x000fc8000001000c */
[----:B------:R-:W-:-:S04]  /*18a0*/  FFMA.FTZ R12, R27, R12, -0.33332768082618713379 ;  /* 0xbeaaa9ed1b0c7423 */ /* 0x000fc8000001000c */
[----:B------:R-:W-:-:S04]  /*18b0*/  FFMA.FTZ R12, R27, R12, RZ ;  /* 0x0000000c1b0c7223 */ /* 0x000fc800000100ff */
[----:B------:R-:W-:-:S02]  /*18c0*/  FFMA.FTZ R12, R31, R12, R31 ;  /* 0x0000000c1f0c7223 */ /* 0x000fc4000001001f */
.L_x_28:
[----:B------:R-:W-:Y:S05]  /*18d0*/  BSYNC B0 ;  /* 0x0000000000007941 */ /* 0x000fea0003800000 */
.L_x_26:
        /* <DEDUP_REMOVED lines=18> */
.L_x_30:
[----:B------:R-:W-:Y:S01]  /*1a00*/  MOV R8, 0x3c80f082 ;  /* 0x3c80f08200087802 */ /* 0x000fe20000000f00 */
[----:B------:R-:W-:-:S04]  /*1a10*/  FMUL R27, R31, R31 ;  /* 0x0000001f1f1b7220 */ /* 0x000fc80000400000 */
[----:B------:R-:W-:-:S04]  /*1a20*/  FFMA.FTZ R8, R27, R8, -0.052303962409496307373 ;  /* 0xbd563cae1b087423 */ /* 0x000fc80000010008 */
[----:B------:R-:W-:-:S04]  /*1a30*/  FFMA.FTZ R8, R27, R8, 0.1331529766321182251 ;  /* 0x3e0859411b087423 */ /* 0x000fc80000010008 */
[----:B------:R-:W-:-:S04]  /*1a40*/  FFMA.FTZ R8, R27, R8, -0.33332768082618713379 ;  /* 0xbeaaa9ed1b087423 */ /* 0x000fc80000010008 */
[----:B------:R-:W-:-:S04]  /*1a50*/  FFMA.FTZ R8, R27, R8, RZ ;  /* 0x000000081b087223 */ /* 0x000fc800000100ff */
[----:B------:R-:W-:-:S02]  /*1a60*/  FFMA.FTZ R31, R31, R8, R31 ;  /* 0x000000081f1f7223 */ /* 0x000fc4000001001f */
.L_x_31:
[----:B------:R-:W-:Y:S05]  /*1a70*/  BSYNC B0 ;  /* 0x0000000000007941 */ /* 0x000fea0003800000 */
.L_x_29:
        /* <DEDUP_REMOVED lines=17> */
.L_x_33:
[----:B------:R-:W-:Y:S01]  /*1b90*/  MOV R8, 0x3c80f082 ;  /* 0x3c80f08200087802 */ /* 0x000fe20000000f00 */
[----:B------:R-:W-:-:S04]  /*1ba0*/  FMUL R27, R30, R30 ;  /* 0x0000001e1e1b7220 */ /* 0x000fc80000400000 */
[----:B------:R-:W-:-:S04]  /*1bb0*/  FFMA.FTZ R8, R27, R8, -0.052303962409496307373 ;  /* 0xbd563cae1b087423 */ /* 0x000fc80000010008 */
[----:B------:R-:W-:-:S04]  /*1bc0*/  FFMA.FTZ R8, R27, R8, 0.1331529766321182251 ;  /* 0x3e0859411b087423 */ /* 0x000fc80000010008 */
[----:B------:R-:W-:-:S04]  /*1bd0*/  FFMA.FTZ R8, R27, R8, -0.33332768082618713379 ;  /* 0xbeaaa9ed1b087423 */ /* 0x000fc80000010008 */
[----:B------:R-:W-:-:S04]  /*1be0*/  FFMA.FTZ R8, R27, R8, RZ ;  /* 0x000000081b087223 */ /* 0x000fc800000100ff */
[----:B------:R-:W-:-:S02]  /*1bf0*/  FFMA.FTZ R29, R30, R8, R30 ;  /* 0x000000081e1d7223 */ /* 0x000fc4000001001e */
.L_x_34:
[----:B------:R-:W-:Y:S05]  /*1c00*/  BSYNC B0 ;  /* 0x0000000000007941 */ /* 0x000fea0003800000 */
.L_x_32:
        /* <DEDUP_REMOVED lines=18> */
.L_x_36:
[----:B------:R-:W-:Y:S01]  /*1d30*/  MOV R8, 0x3c80f082 ;  /* 0x3c80f08200087802 */ /* 0x000fe20000000f00 */
[----:B------:R-:W-:-:S04]  /*1d40*/  FMUL R9, R30, R30 ;  /* 0x0000001e1e097220 */ /* 0x000fc80000400000 */
[----:B------:R-:W-:-:S04]  /*1d50*/  FFMA.FTZ R8, R9, R8, -0.052303962409496307373 ;  /* 0xbd563cae09087423 */ /* 0x000fc80000010008 */
[----:B------:R-:W-:-:S04]  /*1d60*/  FFMA.FTZ R8, R9, R8, 0.1331529766321182251 ;  /* 0x3e08594109087423 */ /* 0x000fc80000010008 */
[----:B------:R-:W-:-:S04]  /*1d70*/  FFMA.FTZ R8, R9, R8, -0.33332768082618713379 ;  /* 0xbeaaa9ed09087423 */ /* 0x000fc80000010008 */
[----:B------:R-:W-:-:S04]  /*1d80*/  FFMA.FTZ R8, R9, R8, RZ ;  /* 0x0000000809087223 */ /* 0x000fc800000100ff */
[----:B------:R-:W-:-:S02]  /*1d90*/  FFMA.FTZ R30, R30, R8, R30 ;  /* 0x000000081e1e7223 */ /* 0x000fc4000001001e */
.L_x_37:
[----:B------:R-:W-:Y:S05]  /*1da0*/  BSYNC B0 ;  /* 0x0000000000007941 */ /* 0x000fea0003800000 */
.L_x_35:
        /* <DEDUP_REMOVED lines=17> */
.L_x_39:
[----:B------:R-:W-:Y:S01]  /*1ec0*/  MOV R8, 0x3c80f082 ;  /* 0x3c80f08200087802 */ /* 0x000fe20000000f00 */
[----:B------:R-:W-:-:S04]  /*1ed0*/  FMUL R9, R32, R32 ;  /* 0x0000002020097220 */ /* 0x000fc80000400000 */
[----:B------:R-:W-:-:S04]  /*1ee0*/  FFMA.FTZ R8, R9, R8, -0.052303962409496307373 ;  /* 0xbd563cae09087423 */ /* 0x000fc80000010008 */
[----:B------:R-:W-:-:S04]  /*1ef0*/  FFMA.FTZ R8, R9, R8, 0.1331529766321182251 ;  /* 0x3e08594109087423 */ /* 0x000fc80000010008 */
[----:B------:R-:W-:-:S04]  /*1f00*/  FFMA.FTZ R8, R9, R8, -0.33332768082618713379 ;  /* 0xbeaaa9ed09087423 */ /* 0x000fc80000010008 */
[----:B------:R-:W-:-:S04]  /*1f10*/  FFMA.FTZ R8, R9, R8, RZ ;  /* 0x0000000809087223 */ /* 0x000fc800000100ff */
[----:B------:R-:W-:-:S02]  /*1f20*/  FFMA.FTZ R27, R32, R8, R32 ;  /* 0x00000008201b7223 */ /* 0x000fc40000010020 */
.L_x_40:
[----:B------:R-:W-:Y:S05]  /*1f30*/  BSYNC B0 ;  /* 0x0000000000007941 */ /* 0x000fea0003800000 */
.L_x_38:
        /* <DEDUP_REMOVED lines=18> */
.L_x_42:
[----:B------:R-:W-:Y:S01]  /*2060*/  MOV R8, 0x3c80f082 ;  /* 0x3c80f08200087802 */ /* 0x000fe20000000f00 */
[----:B------:R-:W-:-:S04]  /*2070*/  FMUL R9, R33, R33 ;  /* 0x0000002121097220 */ /* 0x000fc80000400000 */
[----:B------:R-:W-:-:S04]  /*2080*/  FFMA.FTZ R8, R9, R8, -0.052303962409496307373 ;  /* 0xbd563cae09087423 */ /* 0x000fc80000010008 */
[----:B------:R-:W-:-:S04]  /*2090*/  FFMA.FTZ R8, R9, R8, 0.1331529766321182251 ;  /* 0x3e08594109087423 */ /* 0x000fc80000010008 */
[----:B------:R-:W-:-:S04]  /*20a0*/  FFMA.FTZ R8, R9, R8, -0.33332768082618713379 ;  /* 0xbeaaa9ed09087423 */ /* 0x000fc80000010008 */
[----:B------:R-:W-:-:S04]  /*20b0*/  FFMA.FTZ R8, R9, R8, RZ ;  /* 0x0000000809087223 */ /* 0x000fc800000100ff */
[----:B------:R-:W-:-:S02]  /*20c0*/  FFMA.FTZ R10, R33, R8, R33 ;  /* 0x00000008210a7223 */ /* 0x000fc40000010021 */
.L_x_43:
[----:B------:R-:W-:Y:S05]  /*20d0*/  BSYNC B0 ;  /* 0x0000000000007941 */ /* 0x000fea0003800000 */
.L_x_41:
        /* <DEDUP_REMOVED lines=17> */
.L_x_45:
[----:B------:R-:W-:Y:S01]  /*21f0*/  MOV R8, 0x3c80f082 ;  /* 0x3c80f08200087802 */ /* 0x000fe20000000f00 */
[----:B------:R-:W-:-:S04]  /*2200*/  FMUL R9, R33, R33 ;  /* 0x0000002121097220 */ /* 0x000fc80000400000 */
[----:B------:R-:W-:-:S04]  /*2210*/  FFMA.FTZ R8, R9, R8, -0.052303962409496307373 ;  /* 0xbd563cae09087423 */ /* 0x000fc80000010008 */
[----:B------:R-:W-:-:S04]  /*2220*/  FFMA.FTZ R8, R9, R8, 0.1331529766321182251 ;  /* 0x3e08594109087423 */ /* 0x000fc80000010008 */
[----:B------:R-:W-:-:S04]  /*2230*/  FFMA.FTZ R8, R9, R8, -0.33332768082618713379 ;  /* 0xbeaaa9ed09087423 */ /* 0x000fc80000010008 */
[----:B------:R-:W-:-:S04]  /*2240*/  FFMA.FTZ R8, R9, R8, RZ ;  /* 0x0000000809087223 */ /* 0x000fc800000100ff */
[----:B------:R-:W-:-:S02]  /*2250*/  FFMA.FTZ R9, R33, R8, R33 ;  /* 0x0000000821097223 */ /* 0x000fc40000010021 */
.L_x_46:
[----:B------:R-:W-:Y:S05]  /*2260*/  BSYNC B0 ;  /* 0x0000000000007941 */ /* 0x000fea0003800000 */
.L_x_44:
        /* <DEDUP_REMOVED lines=18> */
.L_x_48:
[----:B------:R-:W-:Y:S01]  /*2390*/  MOV R8, 0x3c80f082 ;  /* 0x3c80f08200087802 */ /* 0x000fe20000000f00 */
[----:B------:R-:W-:-:S04]  /*23a0*/  FMUL R11, R33, R33 ;  /* 0x00000021210b7220 */ /* 0x000fc80000400000 */
[----:B------:R-:W-:-:S04]  /*23b0*/  FFMA.FTZ R8, R11, R8, -0.052303962409496307373 ;  /* 0xbd563cae0b087423 */ /* 0x000fc80000010008 */
[----:B------:R-:W-:-:S04]  /*23c0*/  FFMA.FTZ R8, R11, R8, 0.1331529766321182251 ;  /* 0x3e0859410b087423 */ /* 0x000fc80000010008 */
[----:B------:R-:W-:-:S04]  /*23d0*/  FFMA.FTZ R8, R11, R8, -0.33332768082618713379 ;  /* 0xbeaaa9ed0b087423 */ /* 0x000fc80000010008 */
[----:B------:R-:W-:-:S04]  /*23e0*/  FFMA.FTZ R8, R11, R8, RZ ;  /* 0x000000080b087223 */ /* 0x000fc800000100ff */
[----:B------:R-:W-:-:S02]  /*23f0*/  FFMA.FTZ R8, R8, R33, R33 ;  /* 0x0000002108087223 */ /* 0x000fc40000010021 */
.L_x_49:
[----:B------:R-:W-:Y:S05]  /*2400*/  BSYNC B0 ;  /* 0x0000000000007941 */ /* 0x000fea0003800000 */
.L_x_47:
[C---:B------:R-:W-:Y:S02]  /*2410*/  ISETP.GT.AND P3, PT, R15.reuse, R6, PT ;  /* 0x000000060f00720c */ /* 0x040fe40003f64270 */
[----:B------:R-:W-:Y:S02]  /*2420*/  IADD3 R34, -R20, RZ, RZ ;  /* 0x000000ff14227210 */ /* 0x000fe40007ffe1ff */
[----:B------:R-:W-:Y:S02]  /*2430*/  FSEL R32, RZ, -3.38953138925153547590e+38, !P3 ;  /* 0xff7f0000ff207808 */ /* 0x000fe40005800000 */
[----:B------:R-:W-:-:S03]  /*2440*/  ISETP.GT.AND P3, PT, R15, R5, PT ;  /* 0x000000050f00720c */ /* 0x000fc60003f64270 */
[----:B------:R-:W-:Y:S01]  /*2450*/  FFMA R31, R31, 50, R32 ;  /* 0x424800001f1f7823 */ /* 0x000fe20000000020 */
[----:B------:R-:W-:Y:S02]  /*2460*/  FSEL R32, RZ, -3.38953138925153547590e+38, !P3 ;  /* 0xff7f0000ff207808 */ /* 0x000fe40005800000 */
[----:B------:R-:W-:Y:S01]  /*2470*/  ISETP.GT.AND P3, PT, R15, R4, PT ;  /* 0x000000040f00720c */ /* 0x000fe20003f64270 */
[C---:B0-----:R-:W-:Y:S02]  /*2480*/  FADD R31, -R0.reuse, R31 ;  /* 0x0000001f001f7221 */ /* 0x041fe40000000100 */
[----:B------:R-:W-:Y:S01]  /*2490*/  FFMA R29, R29, 50, R32 ;  /* 0x424800001d1d7823 */ /* 0x000fe20000000020 */
[----:B------:R-:W-:Y:S01]  /*24a0*/  IADD3 R32, -R7, RZ, RZ ;  /* 0x000000ff07207210 */ /* 0x000fe20007ffe1ff */
[----:B------:R-:W-:Y:S01]  /*24b0*/  FMUL R31, R31, 1.4426950216293334961 ;  /* 0x3fb8aa3b1f1f7820 */ /* 0x000fe20000400000 */
[----:B------:R-:W-:Y:S01]  /*24c0*/  FSEL R11, RZ, -3.38953138925153547590e+38, !P3 ;  /* 0xff7f0000ff0b7808 */ /* 0x000fe20005800000 */
[----:B------:R-:W-:Y:S01]  /*24d0*/  FADD R29, -R0, R29 ;  /* 0x0000001d001d7221 */ /* 0x000fe20000000100 */
[----:B------:R-:W-:-:S02]  /*24e0*/  ISETP.GT.AND P3, PT, R15, R32, PT ;  /* 0x000000200f00720c */ /* 0x000fc40003f64270 */
[----:B------:R-:W-:Y:S01]  /*24f0*/  FSETP.GEU.AND P4, PT, R31, -126, PT ;  /* 0xc2fc00001f00780b */ /* 0x000fe20003f8e000 */
[----:B------:R-:W-:Y:S01]  /*2500*/  FFMA R11, R30, 50, R11 ;  /* 0x424800001e0b7823 */ /* 0x000fe2000000000b */
[----:B------:R-:W-:Y:S01]  /*2510*/  FSEL R32, RZ, -3.38953138925153547590e+38, !P3 ;  /* 0xff7f0000ff207808 */ /* 0x000fe20005800000 */
[----:B------:R-:W-:Y:S01]  /*2520*/  FMUL R33, R29, 1.4426950216293334961 ;  /* 0x3fb8aa3b1d217820 */ /* 0x000fe20000400000 */
[----:B------:R-:W-:Y:S01]  /*2530*/  ISETP.GT.AND P3, PT, R15, R34, PT ;  /* 0x000000220f00720c */ /* 0x000fe20003f64270 */
[C---:B------:R-:W-:Y:S02]  /*2540*/  FADD R11, -R0.reuse, R11 ;  /* 0x0000000b000b7221 */ /* 0x040fe40000000100 */
[----:B------:R-:W-:Y:S01]  /*2550*/  FFMA R27, R27, 50, R32 ;  /* 0x424800001b1b7823 */ /* 0x000fe20000000020 */
[----:B------:R-:W-:Y:S01]  /*2560*/  IADD3 R32, -R21, RZ, RZ ;  /* 0x000000ff15207210 */ /* 0x000fe20007ffe1ff */
[----:B------:R-:W-:Y:S01]  /*2570*/  FMUL R34, R11, 1.4426950216293334961 ;  /* 0x3fb8aa3b0b227820 */ /* 0x000fe20000400000 */
[----:B------:R-:W-:Y:S01]  /*2580*/  FSEL R11, RZ, -3.38953138925153547590e+38, !P3 ;  /* 0xff7f0000ff0b7808 */ /* 0x000fe20005800000 */
[----:B------:R-:W-:Y:S01]  /*2590*/  FADD R29, -R0, R27 ;  /* 0x0000001b001d7221 */ /* 0x000fe20000000100 */
[----:B------:R-:W-:Y:S01]  /*25a0*/  FSETP.GEU.AND P6, PT, R33, -126, PT ;  /* 0xc2fc00002100780b */ /* 0x000fe20003fce000 */
[----:B------:R-:W-:Y:S01]  /*25b0*/  @!P4 FMUL R31, R31, 0.5 ;  /* 0x3f0000001f1fc820 */ /* 0x000fe20000400000 */
[----:B------:R-:W-:Y:S01]  /*25c0*/  FSETP.GEU.AND P3, PT, R34, -126, PT ;  /* 0xc2fc00002200780b */ /* 0x000fe20003f6e000 */
[----:B------:R-:W-:Y:S01]  /*25d0*/  FFMA R27, R10, 50, R11 ;  /* 0x424800000a1b7823 */ /* 0x000fe2000000000b */
[----:B------:R-:W-:Y:S01]  /*25e0*/  ISETP.GT.AND P5, PT, R15, R32, PT ;  /* 0x000000200f00720c */ /* 0x000fe20003fa4270 */
[----:B------:R0:W1:Y:S01]  /*25f0*/  MUFU.EX2 R30, R31 ;  /* 0x0000001f001e7308 */ /* 0x0000620000000800 */
[----:B------:R-:W-:-:S02]  /*2600*/  IADD3 R10, -R22, RZ, RZ ;  /* 0x000000ff160a7210 */ /* 0x000fc40007ffe1ff */
[----:B------:R-:W-:Y:S02]  /*2610*/  FSEL R32, RZ, -3.38953138925153547590e+38, !P5 ;  /* 0xff7f0000ff207808 */ /* 0x000fe40006800000 */
[----:B------:R-:W-:Y:S02]  /*2620*/  ISETP.GT.AND P5, PT, R15, R10, PT ;  /* 0x0000000a0f00720c */ /* 0x000fe40003fa4270 */
[----:B------:R-:W-:Y:S01]  /*2630*/  IADD3 R10, R2, R15, RZ ;  /* 0x0000000f020a7210 */ /* 0x000fe20007ffe0ff */
[----:B------:R-:W-:Y:S01]  /*2640*/  @!P6 FMUL R33, R33, 0.5 ;  /* 0x3f0000002121e820 */ /* 0x000fe20000400000 */
[----:B0-----:R-:W-:Y:S01]  /*2650*/  FMUL R31, R29, 1.4426950216293334961 ;  /* 0x3fb8aa3b1d1f7820 */ /* 0x001fe20000400000 */
[----:B------:R-:W-:Y:S01]  /*2660*/  FADD R29, -R0, R27 ;  /* 0x0000001b001d7221 */ /* 0x000fe20000000100 */
[----:B------:R-:W-:Y:S01]  /*2670*/  FSEL R27, RZ, -3.38953138925153547590e+38, !P5 ;  /* 0xff7f0000ff1b7808 */ /* 0x000fe20006800000 */
[----:B------:R-:W-:Y:S01]  /*2680*/  @!P3 FMUL R34, R34, 0.5 ;  /* 0x3f0000002222b820 */ /* 0x000fe20000400000 */
[----:B------:R-:W-:Y:S01]  /*2690*/  ISETP.GT.AND P5, PT, R10, RZ, PT ;  /* 0x000000ff0a00720c */ /* 0x000fe20003fa4270 */
[----:B------:R-:W-:Y:S01]  /*26a0*/  FMUL R35, R29, 1.4426950216293334961 ;  /* 0x3fb8aa3b1d237820 */ /* 0x000fe20000400000 */
[----:B------:R-:W-:Y:S01]  /*26b0*/  FFMA R29, R9, 50, R32 ;  /* 0x42480000091d7823 */ /* 0x000fe20000000020 */
[----:B-1----:R-:W-:Y:S01]  /*26c0*/  @!P4 FMUL R30, R30, R30 ;  /* 0x0000001e1e1ec220 */ /* 0x002fe20000400000 */
[----:B------:R-:W-:Y:S01]  /*26d0*/  FSETP.GEU.AND P4, PT, R31, -126, PT ;  /* 0xc2fc00001f00780b */ /* 0x000fe20003f8e000 */
[----:B------:R-:W-:Y:S01]  /*26e0*/  FFMA R27, R8, 50, R27 ;  /* 0x42480000081b7823 */ /* 0x000fe2000000001b */
[----:B------:R-:W-:Y:S01]  /*26f0*/  FSEL R9, RZ, -3.38953138925153547590e+38, !P5 ;  /* 0xff7f0000ff097808 */ /* 0x000fe20006800000 */
[----:B------:R-:W0:Y:S01]  /*2700*/  MUFU.EX2 R11, R33 ;  /* 0x00000021000b7308 */ /* 0x000e220000000800 */
[----:B------:R-:W-:Y:S01]  /*2710*/  FSETP.GEU.AND P5, PT, R35, -126, PT ;  /* 0xc2fc00002300780b */ /* 0x000fe20003fae000 */
[C---:B------:R-:W-:Y:S01]  /*2720*/  FADD R29, -R0.reuse, R29 ;  /* 0x0000001d001d7221 */ /* 0x040fe20000000100 */
[----:B------:R-:W-:Y:S01]  /*2730*/  FADD R27, -R0, R27 ;  /* 0x0000001b001b7221 */ /* 0x000fe20000000100 */
[----:B------:R-:W-:Y:S01]  /*2740*/  FFMA R9, R12, 50, R9 ;  /* 0x424800000c097823 */ /* 0x000fe20000000009 */
[----:B------:R-:W-:Y:S01]  /*2750*/  IADD3 R15, R15, 0x800, RZ ;  /* 0x000008000f0f7810 */ /* 0x000fe20007ffe0ff */
[----:B------:R-:W-:Y:S01]  /*2760*/  FMUL R29, R29, 1.4426950216293334961 ;  /* 0x3fb8aa3b1d1d7820 */ /* 0x000fe20000400000 */
[----:B------:R-:W-:Y:S01]  /*2770*/  FMUL R32, R27, 1.4426950216293334961 ;  /* 0x3fb8aa3b1b207820 */ /* 0x000fe20000400000 */
[----:B------:R-:W1:Y:S01]  /*2780*/  MUFU.EX2 R10, R34 ;  /* 0x00000022000a7308 */ /* 0x000e620000000800 */
[----:B------:R-:W-:Y:S01]  /*2790*/  FADD R9, -R0, R9 ;  /* 0x0000000900097221 */ /* 0x000fe20000000100 */
[----:B------:R-:W-:Y:S01]  /*27a0*/  @!P4 FMUL R31, R31, 0.5 ;  /* 0x3f0000001f1fc820 */ /* 0x000fe20000400000 */
[----:B------:R-:W-:-:S02]  /*27b0*/  FADD R17, R30, R17 ;  /* 0x000000111e117221 */ /* 0x000fc40000000000 */
[----:B------:R-:W-:Y:S01]  /*27c0*/  FMUL R9, R9, 1.4426950216293334961 ;  /* 0x3fb8aa3b09097820 */ /* 0x000fe20000400000 */
[----:B------:R-:W-:Y:S02]  /*27d0*/  @!P5 FMUL R35, R35, 0.5 ;  /* 0x3f0000002323d820 */ /* 0x000fe40000400000 */
[----:B------:R-:W2:Y:S01]  /*27e0*/  MUFU.EX2 R8, R31 ;  /* 0x0000001f00087308 */ /* 0x000ea20000000800 */
[----:B0-----:R-:W-:Y:S01]  /*27f0*/  @!P6 FMUL R11, R11, R11 ;  /* 0x0000000b0b0be220 */ /* 0x001fe20000400000 */
[----:B------:R-:W-:-:S03]  /*2800*/  FSETP.GEU.AND P6, PT, R29, -126, PT ;  /* 0xc2fc00001d00780b */ /* 0x000fc60003fce000 */
[----:B------:R-:W-:Y:S01]  /*2810*/  FADD R16, R11, R16 ;  /* 0x000000100b107221 */ /* 0x000fe20000000000 */
[----:B-1----:R-:W-:Y:S01]  /*2820*/  @!P3 FMUL R10, R10, R10 ;  /* 0x0000000a0a0ab220 */ /* 0x002fe20000400000 */
[----:B------:R-:W-:Y:S01]  /*2830*/  FSETP.GEU.AND P3, PT, R32, -126, PT ;  /* 0xc2fc00002000780b */ /* 0x000fe20003f6e000 */
[----:B------:R-:W0:Y:S02]  /*2840*/  MUFU.EX2 R35, R35 ;  /* 0x0000002300237308 */ /* 0x000e240000000800 */
[----:B------:R-:W-:-:S05]  /*2850*/  FADD R19, R10, R19 ;  /* 0x000000130a137221 */ /* 0x000fca0000000000 */
[----:B------:R-:W-:Y:S01]  /*2860*/  @!P6 FMUL R29, R29, 0.5 ;  /* 0x3f0000001d1de820 */ /* 0x000fe20000400000 */
[----:B--2---:R-:W-:Y:S01]  /*2870*/  @!P4 FMUL R8, R8, R8 ;  /* 0x000000080808c220 */ /* 0x004fe20000400000 */
[----:B------:R-:W-:Y:S02]  /*2880*/  FSETP.GEU.AND P4, PT, R9, -126, PT ;  /* 0xc2fc00000900780b */ /* 0x000fe40003f8e000 */
[----:B------:R-:W1:Y:S01]  /*2890*/  MUFU.EX2 R12, R29 ;  /* 0x0000001d000c7308 */ /* 0x000e620000000800 */
[----:B------:R-:W-:Y:S01]  /*28a0*/  FADD R23, R8, R23 ;  /* 0x0000001708177221 */ /* 0x000fe20000000000 */
[----:B------:R-:W-:Y:S01]  /*28b0*/  @!P3 FMUL R32, R32, 0.5 ;  /* 0x3f0000002020b820 */ /* 0x000fe20000400000 */
[----:B0-----:R-:W-:-:S05]  /*28c0*/  @!P5 FMUL R35, R35, R35 ;  /* 0x000000232323d220 */ /* 0x001fca0000400000 */
[----:B------:R-:W0:Y:S01]  /*28d0*/  MUFU.EX2 R31, R32 ;  /* 0x00000020001f7308 */ /* 0x000e220000000800 */
[----:B------:R-:W-:Y:S02]  /*28e0*/  ISETP.GE.U32.AND P5, PT, R15, 0x2000, PT ;  /* 0x000020000f00780c */ /* 0x000fe40003fa6070 */
[----:B------:R-:W-:Y:S01]  /*28f0*/  @!P4 FMUL R9, R9, 0.5 ;  /* 0x3f0000000909c820 */ /* 0x000fe20000400000 */
[----:B------:R-:W-:-:S04]  /*2900*/  FADD R24, R35, R24 ;  /* 0x0000001823187221 */ /* 0x000fc80000000000 */
[----:B------:R-:W2:Y:S01]  /*2910*/  MUFU.EX2 R27, R9 ;  /* 0x00000009001b7308 */ /* 0x000ea20000000800 */
[----:B-1----:R-:W-:-:S04]  /*2920*/  @!P6 FMUL R12, R12, R12 ;  /* 0x0000000c0c0ce220 */ /* 0x002fc80000400000 */
[----:B------:R-:W-:Y:S01]  /*2930*/  FADD R25, R12, R25 ;  /* 0x000000190c197221 */ /* 0x000fe20000000000 */
[----:B0-----:R-:W-:-:S04]  /*2940*/  @!P3 FMUL R31, R31, R31 ;  /* 0x0000001f1f1fb220 */ /* 0x001fc80000400000 */
[----:B------:R-:W-:Y:S01]  /*2950*/  FADD R26, R31, R26 ;  /* 0x0000001a1f1a7221 */ /* 0x000fe20000000000 */
[----:B--2---:R-:W-:-:S04]  /*2960*/  @!P4 FMUL R27, R27, R27 ;  /* 0x0000001b1b1bc220 */ /* 0x004fc80000400000 */
[----:B------:R-:W-:Y:S01]  /*2970*/  FADD R28, R27, R28 ;  /* 0x0000001c1b1c7221 */ /* 0x000fe20000000000 */
[----:B------:R-:W-:Y:S01]  /*2980*/  @P5 CALL.REL.NOINC `(.L_x_50) ;  /* 0x0000001000005944 */ /* 0x000fe20003c00000 */
[----:B------:R-:W-:Y:S05]  /*2990*/  BRA `(.L_x_51) ;  /* 0xffffed7000007947 */ /* 0x000fea000383ffff */
.L_x_50:
[----:B------:R-:W-:-:S02]  /*29a0*/  NOP ;  /* 0x0000000000007918 */ /* 0x000fc40000000000 */
[----:B------:R-:W-:Y:S01]  /*29b0*/  FADD R17, R28, R17 ;  /* 0x000000111c117221 */ /* 0x000fe20000000000 */
[----:B------:R-:W-:Y:S06]  /*29c0*/  BAR.SYNC 0x0 ;  /* 0x0000000000007b1d */ /* 0x000fec0000000000 */
[----:B------:R-:W-:-:S04]  /*29d0*/  FADD R16, R16, R17 ;  /* 0x0000001110107221 */ /* 0x000fc80000000000 */
[----:B------:R-:W-:-:S04]  /*29e0*/  FADD R16, R19, R16 ;  /* 0x0000001013107221 */ /* 0x000fc80000000000 */
[----:B------:R-:W-:-:S04]  /*29f0*/  FADD R23, R23, R16 ;  /* 0x0000001017177221 */ /* 0x000fc80000000000 */
[----:B------:R-:W-:-:S04]  /*2a00*/  FADD R24, R24, R23 ;  /* 0x0000001718187221 */ /* 0x000fc80000000000 */
[----:B------:R-:W-:-:S04]  /*2a10*/  FADD R25, R25, R24 ;  /* 0x0000001819197221 */ /* 0x000fc80000000000 */
[----:B------:R-:W-:Y:S01]  /*2a20*/  FADD R25, R26, R25 ;  /* 0x000000191a197221 */ /* 0x000fe20000000000 */
[----:B------:R-:W-:-:S04]  /*2a30*/  LOP3.LUT R26, R14, 0xff, RZ, 0xc0, !PT ;  /* 0x000000ff0e1a7812 */ /* 0x000fc800078ec0ff */
[----:B------:R-:W0:Y:S01]  /*2a40*/  SHFL.BFLY PT, R8, R25, 0x10, 0x1f ;  /* 0x0e001f0019087f89 */ /* 0x000e2200000e0000 */
[----:B------:R-:W-:Y:S02]  /*2a50*/  LEA R24, R13, R26, 0xb ;  /* 0x0000001a0d187211 */ /* 0x000fe400078e58ff */
[----:B------:R-:W-:Y:S01]  /*2a60*/  SHF.L.U32 R23, R26, 0x5, RZ ;  /* 0x000000051a177819 */ /* 0x000fe200000006ff */
[----:B0-----:R-:W-:Y:S01]  /*2a70*/  FADD R8, R25, R8 ;  /* 0x0000000819087221 */ /* 0x001fe20000000000 */
[----:B------:R-:W-:-:S04]  /*2a80*/  MOV R25, RZ ;  /* 0x000000ff00197202 */ /* 0x000fc80000000f00 */
[----:B------:R-:W0:Y:S02]  /*2a90*/  SHFL.BFLY PT, R9, R8, 0x8, 0x1f ;  /* 0x0d001f0008097f89 */ /* 0x000e2400000e0000 */
[----:B0-----:R-:W-:-:S05]  /*2aa0*/  FADD R9, R8, R9 ;  /* 0x0000000908097221 */ /* 0x001fca0000000000 */
[----:B------:R-:W0:Y:S02]  /*2ab0*/  SHFL.BFLY PT, R10, R9, 0x4, 0x1f ;  /* 0x0c801f00090a7f89 */ /* 0x000e2400000e0000 */
[----:B0-----:R-:W-:-:S05]  /*2ac0*/  FADD R10, R9, R10 ;  /* 0x0000000a090a7221 */ /* 0x001fca0000000000 */
[----:B------:R-:W0:Y:S02]  /*2ad0*/  SHFL.BFLY PT, R11, R10, 0x2, 0x1f ;  /* 0x0c401f000a0b7f89 */ /* 0x000e2400000e0000 */
[----:B0-----:R-:W-:-:S05]  /*2ae0*/  FADD R11, R10, R11 ;  /* 0x0000000b0a0b7221 */ /* 0x001fca0000000000 */
[----:B------:R-:W0:Y:S02]  /*2af0*/  SHFL.BFLY PT, R12, R11, 0x1, 0x1f ;  /* 0x0c201f000b0c7f89 */ /* 0x000e2400000e0000 */
[----:B0-----:R-:W-:-:S05]  /*2b00*/  FADD R17, R11, R12 ;  /* 0x0000000c0b117221 */ /* 0x001fca0000000000 */
[----:B------:R-:W-:Y:S04]  /*2b10*/  @!P1 STS [R18], R17 ;  /* 0x0000001112009388 */ /* 0x000fe80000000800 */
[----:B------:R-:W-:Y:S06]  /*2b20*/  BAR.SYNC 0x0 ;  /* 0x0000000000007b1d */ /* 0x000fec0000000000 */
[----:B------:R-:W0:Y:S04]  /*2b30*/  @!P2 LDS R15, [R14.X4] ;  /* 0x000000000e0fa984 */ /* 0x000e280000004800 */
[----:B0-----:R-:W0:Y:S02]  /*2b40*/  SHFL.BFLY PT, R8, R15, 0x4, 0x1f ;  /* 0x0c801f000f087f89 */ /* 0x001e2400000e0000 */
[----:B0-----:R-:W-:-:S05]  /*2b50*/  FADD R8, R15, R8 ;  /* 0x000000080f087221 */ /* 0x001fca0000000000 */
[----:B------:R-:W0:Y:S02]  /*2b60*/  SHFL.BFLY PT, R9, R8, 0x2, 0x1f ;  /* 0x0c401f0008097f89 */ /* 0x000e2400000e0000 */
[----:B0-----:R-:W-:-:S05]  /*2b70*/  FADD R9, R8, R9 ;  /* 0x0000000908097221 */ /* 0x001fca0000000000 */
[----:B------:R-:W0:Y:S02]  /*2b80*/  SHFL.BFLY PT, R10, R9, 0x1, 0x1f ;  /* 0x0c201f00090a7f89 */ /* 0x000e2400000e0000 */
[----:B0-----:R-:W-:-:S05]  /*2b90*/  FADD R11, R9, R10 ;  /* 0x0000000a090b7221 */ /* 0x001fca0000000000 */
[----:B------:R-:W-:Y:S04]  /*2ba0*/  @P0 STS [R14.X4], R11 ;  /* 0x0000000b0e000388 */ /* 0x000fe80000004800 */
[----:B------:R-:W-:Y:S06]  /*2bb0*/  BAR.SYNC 0x0 ;  /* 0x0000000000007b1d */ /* 0x000fec0000000000 */
[----:B------:R-:W0:Y:S02]  /*2bc0*/  LDS R27, [RZ] ;  /* 0x00000000ff1b7984 */ /* 0x000e240000000800 */
.L_x_76:
[----:B------:R-:W-:Y:S02]  /*2bd0*/  IADD3 R34, R3, R25, RZ ;  /* 0x0000001903227210 */ /* 0x000fe40007ffe0ff */
[----:B0-----:R-:W-:-:S05]  /*2be0*/  MOV R9, 0x2 ;  /* 0x0000000200097802 */ /* 0x001fca0000000f00 */
[----:B------:R-:W-:-:S06]  /*2bf0*/  IMAD.WIDE R8, R34, R9, c[0x0][0x160] ;  /* 0x0000580022087625 */ /* 0x000fcc00078e0209 */
[----:B------:R-:W2:Y:S01]  /*2c00*/  LDG.E.EF.128 R8, [R8.64] ;  /* 0x0000000408087981 */ /* 0x000ea2000c0e1d00 */
        /* <DEDUP_REMOVED lines=17> */
.L_x_53:
[----:B------:R-:W-:Y:S01]  /*2d20*/  MOV R12, 0x3c80f082 ;  /* 0x3c80f082000c7802 */ /* 0x000fe20000000f00 */
[----:B------:R-:W-:-:S04]  /*2d30*/  FMUL R13, R15, R15 ;  /* 0x0000000f0f0d7220 */ /* 0x000fc80000400000 */
[----:B------:R-:W-:-:S04]  /*2d40*/  FFMA.FTZ R12, R13, R12, -0.052303962409496307373 ;  /* 0xbd563cae0d0c7423 */ /* 0x000fc8000001000c */
[----:B------:R-:W-:-:S04]  /*2d50*/  FFMA.FTZ R12, R13, R12, 0.1331529766321182251 ;  /* 0x3e0859410d0c7423 */ /* 0x000fc8000001000c */
[----:B------:R-:W-:-:S04]  /*2d60*/  FFMA.FTZ R12, R13, R12, -0.33332768082618713379 ;  /* 0xbeaaa9ed0d0c7423 */ /* 0x000fc8000001000c */
[----:B------:R-:W-:-:S04]  /*2d70*/  FFMA.FTZ R12, R13, R12, RZ ;  /* 0x0000000c0d0c7223 */ /* 0x000fc800000100ff */
[----:B------:R-:W-:-:S02]  /*2d80*/  FFMA.FTZ R28, R15, R12, R15 ;  /* 0x0000000c0f1c7223 */ /* 0x000fc4000001000f */
.L_x_54:
[----:B------:R-:W-:Y:S05]  /*2d90*/  BSYNC B0 ;  /* 0x0000000000007941 */ /* 0x000fea0003800000 */
.L_x_52:
        /* <DEDUP_REMOVED lines=18> */
.L_x_56:
[----:B------:R-:W-:Y:S01]  /*2ec0*/  MOV R8, 0x3c80f082 ;  /* 0x3c80f08200087802 */ /* 0x000fe20000000f00 */
[----:B------:R-:W-:-:S04]  /*2ed0*/  FMUL R13, R37, R37 ;  /* 0x00000025250d7220 */ /* 0x000fc80000400000 */
[----:B------:R-:W-:-:S04]  /*2ee0*/  FFMA.FTZ R8, R13, R8, -0.052303962409496307373 ;  /* 0xbd563cae0d087423 */ /* 0x000fc80000010008 */
[----:B------:R-:W-:-:S04]  /*2ef0*/  FFMA.FTZ R8, R13, R8, 0.1331529766321182251 ;  /* 0x3e0859410d087423 */ /* 0x000fc80000010008 */
[----:B------:R-:W-:-:S04]  /*2f00*/  FFMA.FTZ R8, R13, R8, -0.33332768082618713379 ;  /* 0xbeaaa9ed0d087423 */ /* 0x000fc80000010008 */
[----:B------:R-:W-:-:S04]  /*2f10*/  FFMA.FTZ R8, R13, R8, RZ ;  /* 0x000000080d087223 */ /* 0x000fc800000100ff */
[----:B------:R-:W-:-:S02]  /*2f20*/  FFMA.FTZ R37, R37, R8, R37 ;  /* 0x0000000825257223 */ /* 0x000fc40000010025 */
.L_x_57:
[----:B------:R-:W-:Y:S05]  /*2f30*/  BSYNC B0 ;  /* 0x0000000000007941 */ /* 0x000fea0003800000 */
.L_x_55:
        /* <DEDUP_REMOVED lines=17> */
.L_x_59:
[----:B------:R-:W-:Y:S01]  /*3050*/  MOV R8, 0x3c80f082 ;  /* 0x3c80f08200087802 */ /* 0x000fe20000000f00 */
[----:B------:R-:W-:-:S04]  /*3060*/  FMUL R13, R29, R29 ;  /* 0x0000001d1d0d7220 */ /* 0x000fc80000400000 */
[----:B------:R-:W-:-:S04]  /*3070*/  FFMA.FTZ R8, R13, R8, -0.052303962409496307373 ;  /* 0xbd563cae0d087423 */ /* 0x000fc80000010008 */
[----:B------:R-:W-:-:S04]  /*3080*/  FFMA.FTZ R8, R13, R8, 0.1331529766321182251 ;  /* 0x3e0859410d087423 */ /* 0x000fc80000010008 */
[----:B------:R-:W-:-:S04]  /*3090*/  FFMA.FTZ R8, R13, R8, -0.33332768082618713379 ;  /* 0xbeaaa9ed0d087423 */ /* 0x000fc80000010008 */
[----:B------:R-:W-:-:S04]  /*30a0*/  FFMA.FTZ R8, R13, R8, RZ ;  /* 0x000000080d087223 */ /* 0x000fc800000100ff */
[----:B------:R-:W-:-:S02]  /*30b0*/  FFMA.FTZ R29, R29, R8, R29 ;  /* 0x000000081d1d7223 */ /* 0x000fc4000001001d */
.L_x_60:
[----:B------:R-:W-:Y:S05]  /*30c0*/  BSYNC B0 ;  /* 0x0000000000007941 */ /* 0x000fea0003800000 */
.L_x_58:
        /* <DEDUP_REMOVED lines=18> */
.L_x_62:
[----:B------:R-:W-:Y:S01]  /*31f0*/  MOV R8, 0x3c80f082 ;  /* 0x3c80f08200087802 */ /* 0x000fe20000000f00 */
[----:B------:R-:W-:-:S04]  /*3200*/  FMUL R9, R13, R13 ;  /* 0x0000000d0d097220 */ /* 0x000fc80000400000 */
[----:B------:R-:W-:-:S04]  /*3210*/  FFMA.FTZ R8, R9, R8, -0.052303962409496307373 ;  /* 0xbd563cae09087423 */ /* 0x000fc80000010008 */
[----:B------:R-:W-:-:S04]  /*3220*/  FFMA.FTZ R8, R9, R8, 0.1331529766321182251 ;  /* 0x3e08594109087423 */ /* 0x000fc80000010008 */
[----:B------:R-:W-:-:S04]  /*3230*/  FFMA.FTZ R8, R9, R8, -0.33332768082618713379 ;  /* 0xbeaaa9ed09087423 */ /* 0x000fc80000010008 */
[----:B------:R-:W-:-:S04]  /*3240*/  FFMA.FTZ R8, R9, R8, RZ ;  /* 0x0000000809087223 */ /* 0x000fc800000100ff */
[----:B------:R-:W-:-:S02]  /*3250*/  FFMA.FTZ R36, R13, R8, R13 ;  /* 0x000000080d247223 */ /* 0x000fc4000001000d */
.L_x_63:
[----:B------:R-:W-:Y:S05]  /*3260*/  BSYNC B0 ;  /* 0x0000000000007941 */ /* 0x000fea0003800000 */
.L_x_61:
        /* <DEDUP_REMOVED lines=17> */
.L_x_65:
[----:B------:R-:W-:Y:S01]  /*3380*/  MOV R8, 0x3c80f082 ;  /* 0x3c80f08200087802 */ /* 0x000fe20000000f00 */
[----:B------:R-:W-:-:S04]  /*3390*/  FMUL R9, R13, R13 ;  /* 0x0000000d0d097220 */ /* 0x000fc80000400000 */
[----:B------:R-:W-:-:S04]  /*33a0*/  FFMA.FTZ R8, R9, R8, -0.052303962409496307373 ;  /* 0xbd563cae09087423 */ /* 0x000fc80000010008 */
[----:B------:R-:W-:-:S04]  /*33b0*/  FFMA.FTZ R8, R9, R8, 0.1331529766321182251 ;  /* 0x3e08594109087423 */ /* 0x000fc80000010008 */
[----:B------:R-:W-:-:S04]  /*33c0*/  FFMA.FTZ R8, R9, R8, -0.33332768082618713379 ;  /* 0xbeaaa9ed09087423 */ /* 0x000fc80000010008 */
[----:B------:R-:W-:-:S04]  /*33d0*/  FFMA.FTZ R8, R9, R8, RZ ;  /* 0x0000000809087223 */ /* 0x000fc800000100ff */
[----:B------:R-:W-:-:S02]  /*33e0*/  FFMA.FTZ R30, R13, R8, R13 ;  /* 0x000000080d1e7223 */ /* 0x000fc4000001000d */
.L_x_66:
[----:B------:R-:W-:Y:S05]  /*33f0*/  BSYNC B0 ;  /* 0x0000000000007941 */ /* 0x000fea0003800000 */
.L_x_64:
        /* <DEDUP_REMOVED lines=18> */
.L_x_68:
[----:B------:R-:W-:Y:S01]  /*3520*/  MOV R8, 0x3c80f082 ;  /* 0x3c80f08200087802 */ /* 0x000fe20000000f00 */
[----:B------:R-:W-:-:S04]  /*3530*/  FMUL R9, R35, R35 ;  /* 0x0000002323097220 */ /* 0x000fc80000400000 */
[----:B------:R-:W-:-:S04]  /*3540*/  FFMA.FTZ R8, R9, R8, -0.052303962409496307373 ;  /* 0xbd563cae09087423 */ /* 0x000fc80000010008 */
[----:B------:R-:W-:-:S04]  /*3550*/  FFMA.FTZ R8, R9, R8, 0.1331529766321182251 ;  /* 0x3e08594109087423 */ /* 0x000fc80000010008 */
[----:B------:R-:W-:-:S04]  /*3560*/  FFMA.FTZ R8, R9, R8, -0.33332768082618713379 ;  /* 0xbeaaa9ed09087423 */ /* 0x000fc80000010008 */
[----:B------:R-:W-:-:S04]  /*3570*/  FFMA.FTZ R8, R9, R8, RZ ;  /* 0x0000000809087223 */ /* 0x000fc800000100ff */
[----:B------:R-:W-:-:S02]  /*3580*/  FFMA.FTZ R35, R35, R8, R35 ;  /* 0x0000000823237223 */ /* 0x000fc40000010023 */
.L_x_69:
[----:B------:R-:W-:Y:S05]  /*3590*/  BSYNC B0 ;  /* 0x0000000000007941 */ /* 0x000fea0003800000 */
.L_x_67:
        /* <DEDUP_REMOVED lines=17> */
.L_x_71:
[----:B------:R-:W-:Y:S01]  /*36b0*/  MOV R8, 0x3c80f082 ;  /* 0x3c80f08200087802 */ /* 0x000fe20000000f00 */
[----:B------:R-:W-:-:S04]  /*36c0*/  FMUL R9, R31, R31 ;  /* 0x0000001f1f097220 */ /* 0x000fc80000400000 */
[----:B------:R-:W-:-:S04]  /*36d0*/  FFMA.FTZ R8, R9, R8, -0.052303962409496307373 ;  /* 0xbd563cae09087423 */ /* 0x000fc80000010008 */
[----:B------:R-:W-:-:S04]  /*36e0*/  FFMA.FTZ R8, R9, R8, 0.1331529766321182251 ;  /* 0x3e08594109087423 */ /* 0x000fc80000010008 */
[----:B------:R-:W-:-:S04]  /*36f0*/  FFMA.FTZ R8, R9, R8, -0.33332768082618713379 ;  /* 0xbeaaa9ed09087423 */ /* 0x000fc80000010008 */
[----:B------:R-:W-:-:S04]  /*3700*/  FFMA.FTZ R8, R9, R8, RZ ;  /* 0x0000000809087223 */ /* 0x000fc800000100ff */
[----:B------:R-:W-:-:S02]  /*3710*/  FFMA.FTZ R31, R31, R8, R31 ;  /* 0x000000081f1f7223 */ /* 0x000fc4000001001f */
.L_x_72:
[----:B------:R-:W-:Y:S05]  /*3720*/  BSYNC B0 ;  /* 0x0000000000007941 */ /* 0x000fea0003800000 */
.L_x_70:
[----:B------:R-:W-:Y:S01]  /*3730*/  PRMT R11, R11, 0x7632, R11 ;  /* 0x000076320b0b7816 */ /* 0x000fe2000000000b */
[----:B------:R-:W-:Y:S01]  /*3740*/  BSSY B0, `(.L_x_73) ;  /* 0x000001b000007945 */ /* 0x000fe20003800000 */
[----:B------:R-:W-:Y:S02]  /*3750*/  LEA R32, R24, R25, 0x2 ;  /* 0x0000001918207211 */ /* 0x000fe400078e10ff */
[----:B------:R-:W-:Y:S02]  /*3760*/  SHF.L.U32 R11, R11, 0x10, RZ ;  /* 0x000000100b0b7819 */ /* 0x000fe400000006ff */
[----:B------:R-:W-:Y:S02]  /*3770*/  SHF.R.S32.HI R9, RZ, 0x1f, R34 ;  /* 0x0000001fff097819 */ /* 0x000fe40000011422 */
[----:B------:R-:W-:Y:S01]  /*3780*/  IADD3 R33, R32, 0x400, RZ ;  /* 0x0000040020217810 */ /* 0x000fe20007ffe0ff */
        /* <DEDUP_REMOVED lines=15> */
.L_x_74:
[----:B------:R-:W-:Y:S01]  /*3880*/  MOV R8, 0x3c80f082 ;  /* 0x3c80f08200087802 */ /* 0x000fe20000000f00 */
[----:B------:R-:W-:-:S04]  /*3890*/  FMUL R11, R13, R13 ;  /* 0x0000000d0d0b7220 */ /* 0x000fc80000400000 */
[----:B------:R-:W-:-:S04]  /*38a0*/  FFMA.FTZ R8, R11, R8, -0.052303962409496307373 ;  /* 0xbd563cae0b087423 */ /* 0x000fc80000010008 */
[----:B------:R-:W-:-:S04]  /*38b0*/  FFMA.FTZ R8, R11, R8, 0.1331529766321182251 ;  /* 0x3e0859410b087423 */ /* 0x000fc80000010008 */
[----:B------:R-:W-:-:S04]  /*38c0*/  FFMA.FTZ R8, R11, R8, -0.33332768082618713379 ;  /* 0xbeaaa9ed0b087423 */ /* 0x000fc80000010008 */
[----:B------:R-:W-:-:S04]  /*38d0*/  FFMA.FTZ R8, R11, R8, RZ ;  /* 0x000000080b087223 */ /* 0x000fc800000100ff */
[----:B------:R-:W-:-:S02]  /*38e0*/  FFMA.FTZ R38, R8, R13, R13 ;  /* 0x0000000d08267223 */ /* 0x000fc4000001000d */
.L_x_75:
[----:B------:R-:W-:Y:S05]  /*38f0*/  BSYNC B0 ;  /* 0x0000000000007941 */ /* 0x000fea0003800000 */
.L_x_73:
[C---:B------:R-:W-:Y:S02]  /*3900*/  ISETP.GT.AND P0, PT, R25.reuse, R6, PT ;  /* 0x000000061900720c */ /* 0x040fe40003f04270 */
[----:B------:R-:W-:Y:S02]  /*3910*/  IADD3 R12, R2, R25, RZ ;  /* 0x00000019020c7210 */ /* 0x000fe40007ffe0ff */
[----:B------:R-:W-:Y:S02]  /*3920*/  FSEL R8, RZ, -3.38953138925153547590e+38, !P0 ;  /* 0xff7f0000ff087808 */ /* 0x000fe40004000000 */
[----:B------:R-:W-:Y:S02]  /*3930*/  ISETP.GT.AND P0, PT, R25, R5, PT ;  /* 0x000000051900720c */ /* 0x000fe40003f04270 */
[----:B------:R-:W-:Y:S01]  /*3940*/  IADD3 R10, -R7, RZ, RZ ;  /* 0x000000ff070a7210 */ /* 0x000fe20007ffe1ff */
[----:B------:R-:W-:Y:S01]  /*3950*/  FFMA R11, R37, 50, R8 ;  /* 0x42480000250b7823 */ /* 0x000fe20000000008 */
[----:B------:R-:W-:-:S02]  /*3960*/  FSEL R8, RZ, -3.38953138925153547590e+38, !P0 ;  /* 0xff7f0000ff087808 */ /* 0x000fc40004000000 */
[----:B------:R-:W-:Y:S01]  /*3970*/  ISETP.GT.AND P0, PT, R12, RZ, PT ;  /* 0x000000ff0c00720c */ /* 0x000fe20003f04270 */
[----:B------:R-:W-:Y:S01]  /*3980*/  FADD R11, -R0, R11 ;  /* 0x0000000b000b7221 */ /* 0x000fe20000000100 */
[----:B------:R-:W-:Y:S01]  /*3990*/  IADD3 R12, -R20, RZ, RZ ;  /* 0x000000ff140c7210 */ /* 0x000fe20007ffe1ff */
[----:B------:R-:W-:Y:S01]  /*39a0*/  FFMA R13, R29, 50, R8 ;  /* 0x424800001d0d7823 */ /* 0x000fe20000000008 */
[----:B------:R-:W-:Y:S01]  /*39b0*/  ISETP.GT.AND P3, PT, R25, R10, PT ;  /* 0x0000000a1900720c */ /* 0x000fe20003f64270 */
[----:B------:R-:W-:Y:S01]  /*39c0*/  FMUL R16, R11, 1.4426950216293334961 ;  /* 0x3fb8aa3b0b107820 */ /* 0x000fe20000400000 */
[----:B------:R-:W-:Y:S01]  /*39d0*/  FSEL R11, RZ, -3.38953138925153547590e+38, !P0 ;  /* 0xff7f0000ff0b7808 */ /* 0x000fe20004000000 */
[----:B------:R-:W-:Y:S01]  /*39e0*/  FADD R8, -R0, R13 ;  /* 0x0000000d00087221 */ /* 0x000fe20000000100 */
[C---:B------:R-:W-:Y:S02]  /*39f0*/  ISETP.GT.AND P2, PT, R25.reuse, R12, PT ;  /* 0x0000000c1900720c */ /* 0x040fe40003f44270 */
[----:B------:R-:W-:Y:S01]  /*3a00*/  ISETP.GT.AND P0, PT, R25, R4, PT ;  /* 0x000000041900720c */ /* 0x000fe20003f04270 */
[----:B------:R-:W-:Y:S01]  /*3a10*/  FFMA R13, R28, 50, R11 ;  /* 0x424800001c0d7823 */ /* 0x000fe2000000000b */
[----:B------:R-:W-:Y:S01]  /*3a20*/  FMUL R18, R8, 1.4426950216293334961 ;  /* 0x3fb8aa3b08127820 */ /* 0x000fe20000400000 */
[----:B------:R-:W-:-:S02]  /*3a30*/  IADD3 R10, -R21, RZ, RZ ;  /* 0x000000ff150a7210 */ /* 0x000fc40007ffe1ff */
[----:B------:R-:W-:Y:S01]  /*3a40*/  FADD R12, -R0, R13 ;  /* 0x0000000d000c7221 */ /* 0x000fe20000000100 */
[----:B------:R-:W-:Y:S02]  /*3a50*/  FSEL R11, RZ, -3.38953138925153547590e+38, !P0 ;  /* 0xff7f0000ff0b7808 */ /* 0x000fe40004000000 */
[----:B------:R-:W-:Y:S01]  /*3a60*/  IADD3 R8, -R22, RZ, RZ ;  /* 0x000000ff16087210 */ /* 0x000fe20007ffe1ff */
[----:B------:R-:W-:Y:S01]  /*3a70*/  FMUL R12, R12, 1.4426950216293334961 ;  /* 0x3fb8aa3b0c0c7820 */ /* 0x000fe20000400000 */
[----:B------:R-:W-:Y:S01]  /*3a80*/  FSETP.GEU.AND P1, PT, R16, -126, PT ;  /* 0xc2fc00001000780b */ /* 0x000fe20003f2e000 */
[----:B------:R-:W-:Y:S01]  /*3a90*/  FFMA R13, R36, 50, R11 ;  /* 0x42480000240d7823 */ /* 0x000fe2000000000b */
[----:B------:R-:W-:Y:S02]  /*3aa0*/  FSEL R11, RZ, -3.38953138925153547590e+38, !P3 ;  /* 0xff7f0000ff0b7808 */ /* 0x000fe40005800000 */
[----:B------:R-:W-:Y:S01]  /*3ab0*/  FSETP.GEU.AND P6, PT, R12, -126, PT ;  /* 0xc2fc00000c00780b */ /* 0x000fe20003fce000 */
[----:B------:R-:W-:Y:S01]  /*3ac0*/  FADD R14, -R0, R13 ;  /* 0x0000000d000e7221 */ /* 0x000fe20000000100 */
[C---:B------:R-:W-:Y:S01]  /*3ad0*/  ISETP.GT.AND P5, PT, R25.reuse, R10, PT ;  /* 0x0000000a1900720c */ /* 0x040fe20003fa4270 */
[----:B------:R-:W-:Y:S01]  /*3ae0*/  FFMA R13, R30, 50, R11 ;  /* 0x424800001e0d7823 */ /* 0x000fe2000000000b */
[----:B------:R-:W-:Y:S01]  /*3af0*/  ISETP.GT.AND P4, PT, R25, R8, PT ;  /* 0x000000081900720c */ /* 0x000fe20003f84270 */
[----:B------:R-:W-:Y:S01]  /*3b00*/  FMUL R11, R14, 1.4426950216293334961 ;  /* 0x3fb8aa3b0e0b7820 */ /* 0x000fe20000400000 */
[----:B------:R-:W-:Y:S01]  /*3b10*/  FSETP.GEU.AND P0, PT, R18, -126, PT ;  /* 0xc2fc00001200780b */ /* 0x000fe20003f0e000 */
[----:B------:R-:W-:Y:S01]  /*3b20*/  FADD R13, -R0, R13 ;  /* 0x0000000d000d7221 */ /* 0x000fe20000000100 */
[----:B------:R-:W-:Y:S01]  /*3b30*/  FSEL R10, RZ, -3.38953138925153547590e+38, !P2 ;  /* 0xff7f0000ff0a7808 */ /* 0x000fe20005000000 */
[----:B------:R-:W-:Y:S01]  /*3b40*/  @!P1 FMUL R16, R16, 0.5 ;  /* 0x3f00000010109820 */ /* 0x000fe20000400000 */
[----:B------:R-:W-:Y:S01]  /*3b50*/  FSEL R14, RZ, -3.38953138925153547590e+38, !P5 ;  /* 0xff7f0000ff0e7808 */ /* 0x000fe20006800000 */
[----:B------:R-:W-:Y:S01]  /*3b60*/  FMUL R19, R13, 1.4426950216293334961 ;  /* 0x3fb8aa3b0d137820 */ /* 0x000fe20000400000 */
[----:B------:R-:W-:Y:S01]  /*3b70*/  FSEL R13, RZ, -3.38953138925153547590e+38, !P4 ;  /* 0xff7f0000ff0d7808 */ /* 0x000fe20006000000 */
[----:B------:R-:W-:Y:S01]  /*3b80*/  @!P6 FMUL R12, R12, 0.5 ;  /* 0x3f0000000c0ce820 */ /* 0x000fe20000400000 */
[----:B------:R-:W-:Y:S01]  /*3b90*/  FFMA R15, R35, 50, R10 ;  /* 0x42480000230f7823 */ /* 0x000fe2000000000a */
[----:B------:R-:W-:Y:S01]  /*3ba0*/  FFMA R17, R31, 50, R14 ;  /* 0x424800001f117823 */ /* 0x000fe2000000000e */
[----:B------:R1:W2:Y:S01]  /*3bb0*/  MUFU.EX2 R8, R16 ;  /* 0x0000001000087308 */ /* 0x0002a20000000800 */
[----:B------:R-:W-:Y:S01]  /*3bc0*/  FFMA R13, R38, 50, R13 ;  /* 0x42480000260d7823 */ /* 0x000fe2000000000d */
[C---:B------:R-:W-:Y:S01]  /*3bd0*/  FADD R15, -R0.reuse, R15 ;  /* 0x0000000f000f7221 */ /* 0x040fe20000000100 */
[----:B------:R-:W-:Y:S01]  /*3be0*/  FADD R17, -R0, R17 ;  /* 0x0000001100117221 */ /* 0x000fe20000000100 */
[----:B------:R-:W-:Y:S01]  /*3bf0*/  @!P0 FMUL R18, R18, 0.5 ;  /* 0x3f00000012128820 */ /* 0x000fe20000400000 */
[----:B------:R-:W-:Y:S01]  /*3c00*/  FADD R13, -R0, R13 ;  /* 0x0000000d000d7221 */ /* 0x000fe20000000100 */
[----:B------:R-:W-:Y:S01]  /*3c10*/  FMUL R14, R15, 1.4426950216293334961 ;  /* 0x3fb8aa3b0f0e7820 */ /* 0x000fe20000400000 */
[----:B------:R-:W-:Y:S01]  /*3c20*/  FSETP.GEU.AND P2, PT, R11, -126, PT ;  /* 0xc2fc00000b00780b */ /* 0x000fe20003f4e000 */
[----:B------:R-:W3:Y:S01]  /*3c30*/  MUFU.EX2 R12, R12 ;  /* 0x0000000c000c7308 */ /* 0x000ee20000000800 */
[----:B-1----:R-:W-:Y:S01]  /*3c40*/  FMUL R16, R17, 1.4426950216293334961 ;  /* 0x3fb8aa3b11107820 */ /* 0x002fe20000400000 */
[----:B------:R-:W-:Y:S01]  /*3c50*/  FMUL R15, R13, 1.4426950216293334961 ;  /* 0x3fb8aa3b0d0f7820 */ /* 0x000fe20000400000 */
[----:B------:R-:W-:-:S02]  /*3c60*/  FSETP.GEU.AND P4, PT, R14, -126, PT ;  /* 0xc2fc00000e00780b */ /* 0x000fc40003f8e000 */
[----:B------:R-:W-:Y:S02]  /*3c70*/  FSETP.GEU.AND P3, PT, R19, -126, PT ;  /* 0xc2fc00001300780b */ /* 0x000fe40003f6e000 */
[----:B------:R-:W-:Y:S01]  /*3c80*/  FSETP.GEU.AND P5, PT, R16, -126, PT ;  /* 0xc2fc00001000780b */ /* 0x000fe20003fae000 */
[----:B------:R1:W4:Y:S01]  /*3c90*/  MUFU.EX2 R10, R18 ;  /* 0x00000012000a7308 */ /* 0x0003220000000800 */
[----:B--2---:R-:W-:Y:S01]  /*3ca0*/  @!P1 FMUL R8, R8, R8 ;  /* 0x0000000808089220 */ /* 0x004fe20000400000 */
[----:B0-----:R-:W-:Y:S02]  /*3cb0*/  FSETP.GEU.AND P1, PT, |R27|, 1.175494350822287508e-38, PT ;  /* 0x008000001b00780b */ /* 0x001fe40003f2e200 */
[----:B------:R-:W-:Y:S01]  /*3cc0*/  @!P2 FMUL R11, R11, 0.5 ;  /* 0x3f0000000b0ba820 */ /* 0x000fe20000400000 */
[C---:B------:R-:W-:Y:S02]  /*3cd0*/  SHF.L.U32 R39, R34.reuse, 0x1, RZ ;  /* 0x0000000122277819 */ /* 0x040fe400000006ff */
[----:B------:R-:W-:Y:S01]  /*3ce0*/  SHF.L.U64.HI R34, R34, 0x1, R9 ;  /* 0x0000000122227819 */ /* 0x000fe20000010209 */
[----:B---3--:R-:W-:Y:S01]  /*3cf0*/  @!P6 FMUL R12, R12, R12 ;  /* 0x0000000c0c0ce220 */ /* 0x008fe20000400000 */
[----:B------:R-:W-:Y:S01]  /*3d00*/  FSETP.GEU.AND P6, PT, R15, -126, PT ;  /* 0xc2fc00000f00780b */ /* 0x000fe20003fce000 */
[----:B------:R-:W-:Y:S01]  /*3d10*/  @!P4 FMUL R14, R14, 0.5 ;  /* 0x3f0000000e0ec820 */ /* 0x000fe20000400000 */
[----:B------:R-:W-:Y:S01]  /*3d20*/  @!P3 FMUL R19, R19, 0.5 ;  /* 0x3f0000001313b820 */ /* 0x000fe20000400000 */
[----:B------:R-:W-:Y:S01]  /*3d30*/  @!P5 FMUL R16, R16, 0.5 ;  /* 0x3f0000001010d820 */ /* 0x000fe20000400000 */
[C---:B-1----:R-:W-:Y:S01]  /*3d40*/  FMUL R18, R27.reuse, 0.25 ;  /* 0x3e8000001b127820 */ /* 0x042fe20000400000 */
[----:B------:R-:W0:Y:S01]  /*3d50*/  MUFU.EX2 R11, R11 ;  /* 0x0000000b000b7308 */ /* 0x000e220000000800 */
[----:B------:R-:W-:Y:S01]  /*3d60*/  MOV R42, 0x4 ;  /* 0x00000004002a7802 */ /* 0x000fe20000000f00 */
[----:B----4-:R-:W-:Y:S01]  /*3d70*/  @!P0 FMUL R10, R10, R10 ;  /* 0x0000000a0a0a8220 */ /* 0x010fe20000400000 */
[----:B------:R-:W-:-:S04]  /*3d80*/  FSETP.GT.AND P0, PT, |R27|, 8.50705917302346158658e+37, PT ;  /* 0x7e8000001b00780b */ /* 0x000fc80003f04200 */
[----:B------:R-:W-:Y:S01]  /*3d90*/  FSEL R18, R18, R27, P0 ;  /* 0x0000001b12127208 */ /* 0x000fe20000000000 */
[----:B------:R-:W-:Y:S01]  /*3da0*/  @!P6 FMUL R15, R15, 0.5 ;  /* 0x3f0000000f0fe820 */ /* 0x000fe20000400000 */
[----:B------:R-:W1:Y:S03]  /*3db0*/  MUFU.EX2 R13, R19 ;  /* 0x00000013000d7308 */ /* 0x000e660000000800 */
[----:B------:R-:W-:Y:S01]  /*3dc0*/  @!P1 FMUL R18, R18, 16777216 ;  /* 0x4b80000012129820 */ /* 0x000fe20000400000 */
[----:B0-----:R-:W-:-:S04]  /*3dd0*/  @!P2 FMUL R11, R11, R11 ;  /* 0x0000000b0b0ba220 */ /* 0x001fc80000400000 */
[----:B------:R-:W0:Y:S01]  /*3de0*/  MUFU.EX2 R14, R14 ;  /* 0x0000000e000e7308 */ /* 0x000e220000000800 */
[----:B------:R-:W-:Y:S01]  /*3df0*/  @P0 FMUL R8, R8, 0.25 ;  /* 0x3e80000008080820 */ /* 0x000fe20000400000 */
[----:B------:R-:W-:Y:S01]  /*3e00*/  @P0 FMUL R12, R12, 0.25 ;  /* 0x3e8000000c0c0820 */ /* 0x000fe20000400000 */
[----:B------:R-:W-:Y:S01]  /*3e10*/  @P0 FMUL R10, R10, 0.25 ;  /* 0x3e8000000a0a0820 */ /* 0x000fe20000400000 */
[----:B------:R-:W-:Y:S01]  /*3e20*/  @P0 FMUL R11, R11, 0.25 ;  /* 0x3e8000000b0b0820 */ /* 0x000fe20000400000 */
[----:B------:R-:W-:Y:S01]  /*3e30*/  @!P1 FMUL R8, R8, 16777216 ;  /* 0x4b80000008089820 */ /* 0x000fe20000400000 */
[----:B------:R-:W-:Y:S01]  /*3e40*/  @!P1 FMUL R12, R12, 16777216 ;  /* 0x4b8000000c0c9820 */ /* 0x000fe20000400000 */
[----:B------:R-:W-:Y:S01]  /*3e50*/  @!P1 FMUL R10, R10, 16777216 ;  /* 0x4b8000000a0a9820 */ /* 0x000fe20000400000 */
[----:B------:R-:W2:Y:S01]  /*3e60*/  MUFU.EX2 R16, R16 ;  /* 0x0000001000107308 */ /* 0x000ea20000000800 */
[----:B-1----:R-:W-:Y:S01]  /*3e70*/  @!P3 FMUL R13, R13, R13 ;  /* 0x0000000d0d0db220 */ /* 0x002fe20000400000 */
[----:B------:R-:W-:Y:S01]  /*3e80*/  @!P1 FMUL R11, R11, 16777216 ;  /* 0x4b8000000b0b9820 */ /* 0x000fe20000400000 */
[----:B------:R-:W-:-:S02]  /*3e90*/  IADD3 R40, P2, R39, c[0x0][0x168], RZ ;  /* 0x00005a0027287a10 */ /* 0x000fc40007f5e0ff */
[----:B------:R-:W-:Y:S02]  /*3ea0*/  @P0 FMUL R13, R13, 0.25 ;  /* 0x3e8000000d0d0820 */ /* 0x000fe40000400000 */
[----:B------:R-:W-:Y:S01]  /*3eb0*/  IADD3.X R41, R34, c[0x0][0x16c], RZ, P2, !PT ;  /* 0x00005b0022297a10 */ /* 0x000fe200017fe4ff */
[----:B------:R-:W1:Y:S01]  /*3ec0*/  MUFU.EX2 R15, R15 ;  /* 0x0000000f000f7308 */ /* 0x000e620000000800 */
[----:B0-----:R-:W-:Y:S01]  /*3ed0*/  @!P4 FMUL R14, R14, R14 ;  /* 0x0000000e0e0ec220 */ /* 0x001fe20000400000 */
[----:B------:R-:W-:-:S03]  /*3ee0*/  @!P1 FMUL R13, R13, 16777216 ;  /* 0x4b8000000d0d9820 */ /* 0x000fc60000400000 */
[----:B------:R-:W-:-:S03]  /*3ef0*/  @P0 FMUL R14, R14, 0.25 ;  /* 0x3e8000000e0e0820 */ /* 0x000fc60000400000 */
[----:B------:R-:W0:Y:S01]  /*3f00*/  MUFU.RCP R17, R18 ;  /* 0x0000001200117308 */ /* 0x000e220000001000 */
[----:B--2---:R-:W-:Y:S01]  /*3f10*/  @!P5 FMUL R16, R16, R16 ;  /* 0x000000101010d220 */ /* 0x004fe20000400000 */
[----:B------:R-:W-:-:S03]  /*3f20*/  @!P1 FMUL R14, R14, 16777216 ;  /* 0x4b8000000e0e9820 */ /* 0x000fc60000400000 */
[----:B------:R-:W-:Y:S01]  /*3f30*/  @P0 FMUL R16, R16, 0.25 ;  /* 0x3e80000010100820 */ /* 0x000fe20000400000 */
[----:B-1----:R-:W-:-:S03]  /*3f40*/  @!P6 FMUL R15, R15, R15 ;  /* 0x0000000f0f0fe220 */ /* 0x002fc60000400000 */
[----:B------:R-:W-:Y:S01]  /*3f50*/  @!P1 FMUL R16, R16, 16777216 ;  /* 0x4b80000010109820 */ /* 0x000fe20000400000 */
[----:B------:R-:W-:-:S04]  /*3f60*/  @P0 FMUL R15, R15, 0.25 ;  /* 0x3e8000000f0f0820 */ /* 0x000fc80000400000 */
[----:B------:R-:W-:Y:S01]  /*3f70*/  @!P1 FMUL R15, R15, 16777216 ;  /* 0x4b8000000f0f9820 */ /* 0x000fe20000400000 */
[C---:B0-----:R-:W-:Y:S01]  /*3f80*/  FMUL R9, R17.reuse, R8 ;  /* 0x0000000811097220 */ /* 0x041fe20000400000 */
[C---:B------:R-:W-:Y:S01]  /*3f90*/  FMUL R8, R17.reuse, R12 ;  /* 0x0000000c11087220 */ /* 0x040fe20000400000 */
[C---:B------:R-:W-:Y:S01]  /*3fa0*/  FMUL R12, R17.reuse, R13 ;  /* 0x0000000d110c7220 */ /* 0x040fe20000400000 */
[C---:B------:R-:W-:Y:S01]  /*3fb0*/  FMUL R13, R17.reuse, R14 ;  /* 0x0000000e110d7220 */ /* 0x040fe20000400000 */
[C---:B------:R-:W-:Y:S01]  /*3fc0*/  FMUL R10, R17.reuse, R10 ;  /* 0x0000000a110a7220 */ /* 0x040fe20000400000 */
[C---:B------:R-:W-:Y:S01]  /*3fd0*/  FMUL R11, R17.reuse, R11 ;  /* 0x0000000b110b7220 */ /* 0x040fe20000400000 */
[C---:B------:R-:W-:Y:S01]  /*3fe0*/  FMUL R14, R17.reuse, R16 ;  /* 0x00000010110e7220 */ /* 0x040fe20000400000 */
[----:B------:R-:W-:Y:S01]  /*3ff0*/  FMUL R15, R17, R15 ;  /* 0x0000000f110f7220 */ /* 0x000fe20000400000 */
[----:B------:R-:W-:Y:S02]  /*4000*/  F2FP.BF16.PACK_AB R16, R9, R8 ;  /* 0x000000080910723e */ /* 0x000fe400000010ff */
[----:B------:R-:W-:-:S02]  /*4010*/  F2FP.BF16.PACK_AB R17, R11, R10 ;  /* 0x0000000a0b11723e */ /* 0x000fc400000010ff */
[----:B------:R-:W-:Y:S02]  /*4020*/  F2FP.BF16.PACK_AB R18, R13, R12 ;  /* 0x0000000c0d12723e */ /* 0x000fe400000010ff */
[----:B------:R-:W-:-:S05]  /*4030*/  F2FP.BF16.PACK_AB R19, R15, R14 ;  /* 0x0000000e0f13723e */ /* 0x000fca00000010ff */
[----:B------:R-:W-:Y:S04]  /*4040*/  STG.E.128 [R40.64], R16 ;  /* 0x0000001028007986 */ /* 0x000fe8000c101d04 */
[----:B------:R-:W-:Y:S06]  /*4050*/  BAR.SYNC 0x0 ;  /* 0x0000000000007b1d */ /* 0x000fec0000000000 */
[----:B------:R-:W-:Y:S04]  /*4060*/  STS.128 [R23+0x10], R12 ;  /* 0x0000100c17007388 */ /* 0x000fe80000000c00 */
[----:B------:R-:W-:Y:S04]  /*4070*/  STS.128 [R23], R8 ;  /* 0x0000000817007388 */ /* 0x000fe80000000c00 */
[----:B------:R-:W-:Y:S06]  /*4080*/  BAR.SYNC 0x0 ;  /* 0x0000000000007b1d */ /* 0x000fec0000000000 */
[----:B------:R-:W0:Y:S01]  /*4090*/  LDS.128 R8, [R26.X16] ;  /* 0x000000001a087984 */ /* 0x000e22000000cc00 */
[----:B------:R-:W-:-:S02]  /*40a0*/  F2FP.BF16.PACK_AB R16, R37, R28 ;  /* 0x0000001c2510723e */ /* 0x000fc400000010ff */
[----:B------:R-:W-:Y:S01]  /*40b0*/  IADD3 R28, P0, R39, c[0x0][0x178], RZ ;  /* 0x00005e00271c7a10 */ /* 0x000fe20007f1e0ff */
[----:B------:R-:W1:Y:S01]  /*40c0*/  LDS.128 R12, [R26.X16+0x1000] ;  /* 0x001000001a0c7984 */ /* 0x000e62000000cc00 */
[----:B------:R-:W-:Y:S01]  /*40d0*/  F2FP.BF16.PACK_AB R17, R36, R29 ;  /* 0x0000001d2411723e */ /* 0x000fe200000010ff */
[-C--:B------:R-:W-:Y:S01]  /*40e0*/  IMAD.WIDE R36, R32, R42.reuse, c[0x0][0x170] ;  /* 0x00005c0020247625 */ /* 0x080fe200078e022a */
[----:B------:R-:W-:Y:S02]  /*40f0*/  IADD3.X R29, R34, c[0x0][0x17c], RZ, P0, !PT ;  /* 0x00005f00221d7a10 */ /* 0x000fe400007fe4ff */
[----:B------:R-:W-:Y:S01]  /*4100*/  ISETP.GE.U32.AND P0, PT, R25, 0x1800, PT ;  /* 0x000018001900780c */ /* 0x000fe20003f06070 */
[----:B------:R-:W-:Y:S01]  /*4110*/  IMAD.WIDE R32, R33, R42, c[0x0][0x170] ;  /* 0x00005c0021207625 */ /* 0x000fe200078e022a */
[----:B------:R-:W-:Y:S02]  /*4120*/  F2FP.BF16.PACK_AB R18, R35, R30 ;  /* 0x0000001e2312723e */ /* 0x000fe400000010ff */
[----:B------:R-:W-:Y:S01]  /*4130*/  F2FP.BF16.PACK_AB R19, R38, R31 ;  /* 0x0000001f2613723e */ /* 0x000fe200000010ff */
[----:B0-----:R0:W-:Y:S04]  /*4140*/  STG.E.128 [R36.64], R8 ;  /* 0x0000000824007986 */ /* 0x0011e8000c101d04 */
[----:B-1----:R0:W-:Y:S04]  /*4150*/  STG.E.128 [R32.64], R12 ;  /* 0x0000000c20007986 */ /* 0x0021e8000c101d04 */
[----:B------:R0:W-:Y:S01]  /*4160*/  STG.E.128 [R28.64], R16 ;  /* 0x000000101c007986 */ /* 0x0001e2000c101d04 */
[----:B------:R-:W-:Y:S05]  /*4170*/  @P0 EXIT ;  /* 0x000000000000094d */ /* 0x000fea0003800000 */
[----:B------:R-:W-:Y:S01]  /*4180*/  IADD3 R25, R25, 0x800, RZ ;  /* 0x0000080019197810 */ /* 0x000fe20007ffe0ff */
[----:B------:R-:W-:Y:S05]  /*4190*/  BRA `(.L_x_76) ;  /* 0xffffea3000007947 */ /* 0x000fea000383ffff */
.L_x_77:
[----:B------:R-:W-:-:S00]  /*41a0*/  BRA `(.L_x_77) ;  /* 0xfffffff000007947 */ /* 0x000fc0000383ffff */
[----:B------:R-:W-:-:S00]  /*41b0*/  NOP ;  /* 0x0000000000007918 */ /* 0x000fc00000000000 */
        /* <DEDUP_REMOVED lines=12> */
.L_x_78:


//--------------------- .nv.global.init           --------------------------
	.section	.nv.global.init,"aw",@progbits
.nv.global.init:
	.type		_$_str,@object
	.size		_$_str,(.L_0 - _$_str)
_$_str:
        /*0000*/ 	.byte	0x5f, 0x5f, 0x43, 0x55, 0x44, 0x41, 0x5f, 0x46, 0x54, 0x5a, 0x00
.L_0:


//--------------------- .nv.shared.triton__0d1d2d3d4de5de --------------------------
	.section	.nv.shared.triton__0d1d2d3d4de5de,"aw",@nobits
	.align	16
